//
// Generated by NVIDIA NVVM Compiler
//
// Compiler Build ID: CL-36424714
// Cuda compilation tools, release 13.0, V13.0.88
// Based on NVVM 20.0.0
//

.version 9.0
.target sm_100
.address_size 64

	// .globl	_Z14random_shufflePi
.global .align 4 .b8 precalc_xorwow_matrix[102400];
.global .align 4 .b8 precalc_xorwow_offset_matrix[102400];
.global .align 4 .b8 mrg32k3aM1[2304];
.global .align 4 .b8 mrg32k3aM2[2304];
.global .align 4 .b8 mrg32k3aM1SubSeq[2016];
.global .align 4 .b8 mrg32k3aM2SubSeq[2016];
.global .align 4 .b8 mrg32k3aM1Seq[2304];
.global .align 4 .b8 mrg32k3aM2Seq[2304];
.const .align 8 .b8 __cr_lgamma_table[72];

.visible .entry _Z14random_shufflePi(
	.param .u64 .ptr .align 1 _Z14random_shufflePi_param_0
)
{
	.reg .pred 	%p<2>;
	.reg .b32 	%r<124>;
	.reg .b32 	%f<25>;
	.reg .b64 	%rd<24>;

	ld.param.u64 	%rd3, [_Z14random_shufflePi_param_0];
	cvta.to.global.u64 	%rd4, %rd3;
	mov.u32 	%r24, %ctaid.x;
	shl.b32 	%r25, %r24, 5;
	mov.u32 	%r26, %tid.x;
	add.s32 	%r27, %r25, %r26;
	mul.lo.s32 	%r28, %r27, 31;
	mul.wide.s32 	%rd5, %r28, 4;
	add.s64 	%rd1, %rd4, %rd5;
	// begin inline asm
	mov.u64 	%rd2, %clock64;
	// end inline asm
	cvt.s64.s32 	%rd6, %r27;
	add.s64 	%rd7, %rd2, %rd6;
	cvt.u32.u64 	%r29, %rd7;
	xor.b32  	%r30, %r29, -1429050551;
	mul.lo.s32 	%r31, %r30, 1099087573;
	{ .reg .b32 tmp; mov.b64 {tmp, %r32}, %rd7; }
	xor.b32  	%r33, %r32, -136515619;
	mul.lo.s32 	%r34, %r33, -1703105765;
	add.s32 	%r123, %r31, 5783321;
	xor.b32  	%r122, %r34, 88675123;
	add.s32 	%r121, %r34, 521288629;
	xor.b32  	%r120, %r31, 362436069;
	add.s32 	%r119, %r31, 123456789;
	mul.lo.s32 	%r35, %r33, 1703105765;
	sub.s32 	%r36, %r31, %r35;
	add.s32 	%r117, %r36, 6977678;
	mov.b32 	%r118, 4078182;
$L__BB0_1:
	shr.u32 	%r37, %r119, 2;
	xor.b32  	%r38, %r37, %r119;
	shl.b32 	%r39, %r123, 4;
	shl.b32 	%r40, %r38, 1;
	xor.b32  	%r41, %r39, %r40;
	xor.b32  	%r42, %r41, %r123;
	xor.b32  	%r43, %r42, %r38;
	add.s32 	%r44, %r117, %r43;
	cvt.rn.f32.u32 	%f1, %r44;
	fma.rn.f32 	%f2, %f1, 0f2F800000, 0f2F000000;
	mul.f32 	%f3, %f2, 0f41F80000;
	cvt.rzi.s32.f32 	%r45, %f3;
	shr.u32 	%r46, %r120, 2;
	xor.b32  	%r47, %r46, %r120;
	shl.b32 	%r48, %r43, 4;
	shl.b32 	%r49, %r47, 1;
	xor.b32  	%r50, %r49, %r48;
	xor.b32  	%r51, %r50, %r47;
	xor.b32  	%r14, %r51, %r43;
	add.s32 	%r52, %r117, %r14;
	add.s32 	%r53, %r52, 362437;
	cvt.rn.f32.u32 	%f4, %r53;
	fma.rn.f32 	%f5, %f4, 0f2F800000, 0f2F000000;
	mul.f32 	%f6, %f5, 0f41F80000;
	cvt.rzi.s32.f32 	%r54, %f6;
	mul.wide.s32 	%rd8, %r45, 4;
	add.s64 	%rd9, %rd1, %rd8;
	ld.global.u32 	%r55, [%rd9];
	mul.wide.s32 	%rd10, %r54, 4;
	add.s64 	%rd11, %rd1, %rd10;
	ld.global.u32 	%r56, [%rd11];
	st.global.u32 	[%rd9], %r56;
	st.global.u32 	[%rd11], %r55;
	shr.u32 	%r57, %r121, 2;
	xor.b32  	%r58, %r57, %r121;
	shl.b32 	%r59, %r14, 4;
	shl.b32 	%r60, %r58, 1;
	xor.b32  	%r61, %r59, %r60;
	xor.b32  	%r62, %r61, %r14;
	xor.b32  	%r15, %r62, %r58;
	add.s32 	%r63, %r117, %r15;
	add.s32 	%r64, %r63, 724874;
	cvt.rn.f32.u32 	%f7, %r64;
	fma.rn.f32 	%f8, %f7, 0f2F800000, 0f2F000000;
	mul.f32 	%f9, %f8, 0f41F80000;
	cvt.rzi.s32.f32 	%r65, %f9;
	shr.u32 	%r66, %r122, 2;
	xor.b32  	%r67, %r66, %r122;
	shl.b32 	%r68, %r15, 4;
	shl.b32 	%r69, %r67, 1;
	xor.b32  	%r70, %r69, %r68;
	xor.b32  	%r71, %r70, %r67;
	xor.b32  	%r119, %r71, %r15;
	add.s32 	%r72, %r117, %r119;
	add.s32 	%r73, %r72, 1087311;
	cvt.rn.f32.u32 	%f10, %r73;
	fma.rn.f32 	%f11, %f10, 0f2F800000, 0f2F000000;
	mul.f32 	%f12, %f11, 0f41F80000;
	cvt.rzi.s32.f32 	%r74, %f12;
	mul.wide.s32 	%rd12, %r65, 4;
	add.s64 	%rd13, %rd1, %rd12;
	ld.global.u32 	%r75, [%rd13];
	mul.wide.s32 	%rd14, %r74, 4;
	add.s64 	%rd15, %rd1, %rd14;
	ld.global.u32 	%r76, [%rd15];
	st.global.u32 	[%rd13], %r76;
	st.global.u32 	[%rd15], %r75;
	shr.u32 	%r77, %r123, 2;
	xor.b32  	%r78, %r77, %r123;
	shl.b32 	%r79, %r119, 4;
	shl.b32 	%r80, %r78, 1;
	xor.b32  	%r81, %r79, %r80;
	xor.b32  	%r82, %r81, %r119;
	xor.b32  	%r120, %r82, %r78;
	add.s32 	%r83, %r117, %r120;
	add.s32 	%r84, %r83, 1449748;
	cvt.rn.f32.u32 	%f13, %r84;
	fma.rn.f32 	%f14, %f13, 0f2F800000, 0f2F000000;
	mul.f32 	%f15, %f14, 0f41F80000;
	cvt.rzi.s32.f32 	%r85, %f15;
	shr.u32 	%r86, %r43, 2;
	xor.b32  	%r87, %r86, %r43;
	shl.b32 	%r88, %r120, 4;
	shl.b32 	%r89, %r87, 1;
	xor.b32  	%r90, %r89, %r88;
	xor.b32  	%r91, %r90, %r87;
	xor.b32  	%r121, %r91, %r120;
	add.s32 	%r92, %r117, %r121;
	add.s32 	%r93, %r92, 1812185;
	cvt.rn.f32.u32 	%f16, %r93;
	fma.rn.f32 	%f17, %f16, 0f2F800000, 0f2F000000;
	mul.f32 	%f18, %f17, 0f41F80000;
	cvt.rzi.s32.f32 	%r94, %f18;
	mul.wide.s32 	%rd16, %r85, 4;
	add.s64 	%rd17, %rd1, %rd16;
	ld.global.u32 	%r95, [%rd17];
	mul.wide.s32 	%rd18, %r94, 4;
	add.s64 	%rd19, %rd1, %rd18;
	ld.global.u32 	%r96, [%rd19];
	st.global.u32 	[%rd17], %r96;
	st.global.u32 	[%rd19], %r95;
	add.s32 	%r118, %r118, 2899496;
	setp.eq.s32 	%p1, %r118, 27274150;
	@%p1 bra 	$L__BB0_3;
	shr.u32 	%r97, %r14, 2;
	xor.b32  	%r98, %r97, %r14;
	shl.b32 	%r99, %r121, 4;
	shl.b32 	%r100, %r98, 1;
	xor.b32  	%r101, %r99, %r100;
	xor.b32  	%r102, %r101, %r121;
	xor.b32  	%r122, %r102, %r98;
	add.s32 	%r103, %r117, %r122;
	add.s32 	%r104, %r103, 2174622;
	cvt.rn.f32.u32 	%f19, %r104;
	fma.rn.f32 	%f20, %f19, 0f2F800000, 0f2F000000;
	mul.f32 	%f21, %f20, 0f41F80000;
	cvt.rzi.s32.f32 	%r105, %f21;
	shr.u32 	%r106, %r15, 2;
	xor.b32  	%r107, %r106, %r15;
	shl.b32 	%r108, %r122, 4;
	shl.b32 	%r109, %r107, 1;
	xor.b32  	%r110, %r109, %r108;
	xor.b32  	%r111, %r110, %r107;
	xor.b32  	%r123, %r111, %r122;
	add.s32 	%r112, %r117, %r123;
	add.s32 	%r113, %r112, 2537059;
	cvt.rn.f32.u32 	%f22, %r113;
	fma.rn.f32 	%f23, %f22, 0f2F800000, 0f2F000000;
	mul.f32 	%f24, %f23, 0f41F80000;
	cvt.rzi.s32.f32 	%r114, %f24;
	mul.wide.s32 	%rd20, %r105, 4;
	add.s64 	%rd21, %rd1, %rd20;
	ld.global.u32 	%r115, [%rd21];
	mul.wide.s32 	%rd22, %r114, 4;
	add.s64 	%rd23, %rd1, %rd22;
	ld.global.u32 	%r116, [%rd23];
	st.global.u32 	[%rd21], %r116;
	st.global.u32 	[%rd23], %r115;
	add.s32 	%r117, %r117, 2899496;
	bra.uni 	$L__BB0_1;
$L__BB0_3:
	ret;

}
	// .globl	_Z16calculate_scoresPiPdS0_S0_
.visible .entry _Z16calculate_scoresPiPdS0_S0_(
	.param .u64 .ptr .align 1 _Z16calculate_scoresPiPdS0_S0__param_0,
	.param .u64 .ptr .align 1 _Z16calculate_scoresPiPdS0_S0__param_1,
	.param .u64 .ptr .align 1 _Z16calculate_scoresPiPdS0_S0__param_2,
	.param .u64 .ptr .align 1 _Z16calculate_scoresPiPdS0_S0__param_3
)
{
	.reg .b32 	%r<68>;
	.reg .b64 	%rd<76>;
	.reg .b64 	%fd<65>;

	ld.param.u64 	%rd1, [_Z16calculate_scoresPiPdS0_S0__param_0];
	ld.param.u64 	%rd2, [_Z16calculate_scoresPiPdS0_S0__param_1];
	ld.param.u64 	%rd3, [_Z16calculate_scoresPiPdS0_S0__param_2];
	ld.param.u64 	%rd4, [_Z16calculate_scoresPiPdS0_S0__param_3];
	cvta.to.global.u64 	%rd5, %rd1;
	mov.u32 	%r1, %ctaid.x;
	shl.b32 	%r2, %r1, 5;
	mov.u32 	%r3, %tid.x;
	add.s32 	%r4, %r2, %r3;
	mul.lo.s32 	%r5, %r4, 31;
	mul.wide.s32 	%rd6, %r5, 4;
	add.s64 	%rd7, %rd5, %rd6;
	cvta.to.global.u64 	%rd8, %rd2;
	ld.global.u32 	%r6, [%rd7];
	ld.global.u32 	%r7, [%rd7+4];
	mad.lo.s32 	%r8, %r6, 31, %r7;
	mul.wide.s32 	%rd9, %r8, 8;
	add.s64 	%rd10, %rd8, %rd9;
	ld.global.f64 	%fd1, [%rd10];
	add.f64 	%fd2, %fd1, 0d0000000000000000;
	ld.global.u32 	%r9, [%rd7+8];
	mad.lo.s32 	%r10, %r7, 31, %r9;
	mul.wide.s32 	%rd11, %r10, 8;
	add.s64 	%rd12, %rd8, %rd11;
	ld.global.f64 	%fd3, [%rd12];
	add.f64 	%fd4, %fd2, %fd3;
	ld.global.u32 	%r11, [%rd7+12];
	mad.lo.s32 	%r12, %r9, 31, %r11;
	mul.wide.s32 	%rd13, %r12, 8;
	add.s64 	%rd14, %rd8, %rd13;
	ld.global.f64 	%fd5, [%rd14];
	add.f64 	%fd6, %fd4, %fd5;
	ld.global.u32 	%r13, [%rd7+16];
	mad.lo.s32 	%r14, %r11, 31, %r13;
	mul.wide.s32 	%rd15, %r14, 8;
	add.s64 	%rd16, %rd8, %rd15;
	ld.global.f64 	%fd7, [%rd16];
	add.f64 	%fd8, %fd6, %fd7;
	ld.global.u32 	%r15, [%rd7+20];
	mad.lo.s32 	%r16, %r13, 31, %r15;
	mul.wide.s32 	%rd17, %r16, 8;
	add.s64 	%rd18, %rd8, %rd17;
	ld.global.f64 	%fd9, [%rd18];
	add.f64 	%fd10, %fd8, %fd9;
	ld.global.u32 	%r17, [%rd7+24];
	mad.lo.s32 	%r18, %r15, 31, %r17;
	mul.wide.s32 	%rd19, %r18, 8;
	add.s64 	%rd20, %rd8, %rd19;
	ld.global.f64 	%fd11, [%rd20];
	add.f64 	%fd12, %fd10, %fd11;
	ld.global.u32 	%r19, [%rd7+28];
	mad.lo.s32 	%r20, %r17, 31, %r19;
	mul.wide.s32 	%rd21, %r20, 8;
	add.s64 	%rd22, %rd8, %rd21;
	ld.global.f64 	%fd13, [%rd22];
	add.f64 	%fd14, %fd12, %fd13;
	ld.global.u32 	%r21, [%rd7+32];
	mad.lo.s32 	%r22, %r19, 31, %r21;
	mul.wide.s32 	%rd23, %r22, 8;
	add.s64 	%rd24, %rd8, %rd23;
	ld.global.f64 	%fd15, [%rd24];
	add.f64 	%fd16, %fd14, %fd15;
	ld.global.u32 	%r23, [%rd7+36];
	mad.lo.s32 	%r24, %r21, 31, %r23;
	mul.wide.s32 	%rd25, %r24, 8;
	add.s64 	%rd26, %rd8, %rd25;
	ld.global.f64 	%fd17, [%rd26];
	add.f64 	%fd18, %fd16, %fd17;
	ld.global.u32 	%r25, [%rd7+40];
	mad.lo.s32 	%r26, %r23, 31, %r25;
	mul.wide.s32 	%rd27, %r26, 8;
	add.s64 	%rd28, %rd8, %rd27;
	ld.global.f64 	%fd19, [%rd28];
	add.f64 	%fd20, %fd18, %fd19;
	ld.global.u32 	%r27, [%rd7+44];
	mad.lo.s32 	%r28, %r25, 31, %r27;
	mul.wide.s32 	%rd29, %r28, 8;
	add.s64 	%rd30, %rd8, %rd29;
	ld.global.f64 	%fd21, [%rd30];
	add.f64 	%fd22, %fd20, %fd21;
	ld.global.u32 	%r29, [%rd7+48];
	mad.lo.s32 	%r30, %r27, 31, %r29;
	mul.wide.s32 	%rd31, %r30, 8;
	add.s64 	%rd32, %rd8, %rd31;
	ld.global.f64 	%fd23, [%rd32];
	add.f64 	%fd24, %fd22, %fd23;
	ld.global.u32 	%r31, [%rd7+52];
	mad.lo.s32 	%r32, %r29, 31, %r31;
	mul.wide.s32 	%rd33, %r32, 8;
	add.s64 	%rd34, %rd8, %rd33;
	ld.global.f64 	%fd25, [%rd34];
	add.f64 	%fd26, %fd24, %fd25;
	ld.global.u32 	%r33, [%rd7+56];
	mad.lo.s32 	%r34, %r31, 31, %r33;
	mul.wide.s32 	%rd35, %r34, 8;
	add.s64 	%rd36, %rd8, %rd35;
	ld.global.f64 	%fd27, [%rd36];
	add.f64 	%fd28, %fd26, %fd27;
	ld.global.u32 	%r35, [%rd7+60];
	mad.lo.s32 	%r36, %r33, 31, %r35;
	mul.wide.s32 	%rd37, %r36, 8;
	add.s64 	%rd38, %rd8, %rd37;
	ld.global.f64 	%fd29, [%rd38];
	add.f64 	%fd30, %fd28, %fd29;
	ld.global.u32 	%r37, [%rd7+64];
	mad.lo.s32 	%r38, %r35, 31, %r37;
	mul.wide.s32 	%rd39, %r38, 8;
	add.s64 	%rd40, %rd8, %rd39;
	ld.global.f64 	%fd31, [%rd40];
	add.f64 	%fd32, %fd30, %fd31;
	ld.global.u32 	%r39, [%rd7+68];
	mad.lo.s32 	%r40, %r37, 31, %r39;
	mul.wide.s32 	%rd41, %r40, 8;
	add.s64 	%rd42, %rd8, %rd41;
	ld.global.f64 	%fd33, [%rd42];
	add.f64 	%fd34, %fd32, %fd33;
	ld.global.u32 	%r41, [%rd7+72];
	mad.lo.s32 	%r42, %r39, 31, %r41;
	mul.wide.s32 	%rd43, %r42, 8;
	add.s64 	%rd44, %rd8, %rd43;
	ld.global.f64 	%fd35, [%rd44];
	add.f64 	%fd36, %fd34, %fd35;
	ld.global.u32 	%r43, [%rd7+76];
	mad.lo.s32 	%r44, %r41, 31, %r43;
	mul.wide.s32 	%rd45, %r44, 8;
	add.s64 	%rd46, %rd8, %rd45;
	ld.global.f64 	%fd37, [%rd46];
	add.f64 	%fd38, %fd36, %fd37;
	ld.global.u32 	%r45, [%rd7+80];
	mad.lo.s32 	%r46, %r43, 31, %r45;
	mul.wide.s32 	%rd47, %r46, 8;
	add.s64 	%rd48, %rd8, %rd47;
	ld.global.f64 	%fd39, [%rd48];
	add.f64 	%fd40, %fd38, %fd39;
	ld.global.u32 	%r47, [%rd7+84];
	mad.lo.s32 	%r48, %r45, 31, %r47;
	mul.wide.s32 	%rd49, %r48, 8;
	add.s64 	%rd50, %rd8, %rd49;
	ld.global.f64 	%fd41, [%rd50];
	add.f64 	%fd42, %fd40, %fd41;
	ld.global.u32 	%r49, [%rd7+88];
	mad.lo.s32 	%r50, %r47, 31, %r49;
	mul.wide.s32 	%rd51, %r50, 8;
	add.s64 	%rd52, %rd8, %rd51;
	ld.global.f64 	%fd43, [%rd52];
	add.f64 	%fd44, %fd42, %fd43;
	ld.global.u32 	%r51, [%rd7+92];
	mad.lo.s32 	%r52, %r49, 31, %r51;
	mul.wide.s32 	%rd53, %r52, 8;
	add.s64 	%rd54, %rd8, %rd53;
	ld.global.f64 	%fd45, [%rd54];
	add.f64 	%fd46, %fd44, %fd45;
	ld.global.u32 	%r53, [%rd7+96];
	mad.lo.s32 	%r54, %r51, 31, %r53;
	mul.wide.s32 	%rd55, %r54, 8;
	add.s64 	%rd56, %rd8, %rd55;
	ld.global.f64 	%fd47, [%rd56];
	add.f64 	%fd48, %fd46, %fd47;
	ld.global.u32 	%r55, [%rd7+100];
	mad.lo.s32 	%r56, %r53, 31, %r55;
	mul.wide.s32 	%rd57, %r56, 8;
	add.s64 	%rd58, %rd8, %rd57;
	ld.global.f64 	%fd49, [%rd58];
	add.f64 	%fd50, %fd48, %fd49;
	ld.global.u32 	%r57, [%rd7+104];
	mad.lo.s32 	%r58, %r55, 31, %r57;
	mul.wide.s32 	%rd59, %r58, 8;
	add.s64 	%rd60, %rd8, %rd59;
	ld.global.f64 	%fd51, [%rd60];
	add.f64 	%fd52, %fd50, %fd51;
	ld.global.u32 	%r59, [%rd7+108];
	mad.lo.s32 	%r60, %r57, 31, %r59;
	mul.wide.s32 	%rd61, %r60, 8;
	add.s64 	%rd62, %rd8, %rd61;
	ld.global.f64 	%fd53, [%rd62];
	add.f64 	%fd54, %fd52, %fd53;
	ld.global.u32 	%r61, [%rd7+112];
	mad.lo.s32 	%r62, %r59, 31, %r61;
	mul.wide.s32 	%rd63, %r62, 8;
	add.s64 	%rd64, %rd8, %rd63;
	ld.global.f64 	%fd55, [%rd64];
	add.f64 	%fd56, %fd54, %fd55;
	ld.global.u32 	%r63, [%rd7+116];
	mad.lo.s32 	%r64, %r61, 31, %r63;
	mul.wide.s32 	%rd65, %r64, 8;
	add.s64 	%rd66, %rd8, %rd65;
	ld.global.f64 	%fd57, [%rd66];
	add.f64 	%fd58, %fd56, %fd57;
	ld.global.u32 	%r65, [%rd7+120];
	mad.lo.s32 	%r66, %r63, 31, %r65;
	mul.wide.s32 	%rd67, %r66, 8;
	add.s64 	%rd68, %rd8, %rd67;
	ld.global.f64 	%fd59, [%rd68];
	add.f64 	%fd60, %fd58, %fd59;
	cvta.to.global.u64 	%rd69, %rd4;
	cvta.to.global.u64 	%rd70, %rd3;
	mad.lo.s32 	%r67, %r65, 31, %r6;
	mul.wide.s32 	%rd71, %r67, 8;
	add.s64 	%rd72, %rd8, %rd71;
	ld.global.f64 	%fd61, [%rd72];
	add.f64 	%fd62, %fd60, %fd61;
	mul.wide.s32 	%rd73, %r4, 8;
	add.s64 	%rd74, %rd69, %rd73;
	st.global.f64 	[%rd74], %fd62;
	mov.f64 	%fd63, 0d40C3880000000000;
	div.rn.f64 	%fd64, %fd63, %fd62;
	add.s64 	%rd75, %rd70, %rd73;
	st.global.f64 	[%rd75], %fd64;
	ret;

}
	// .globl	_Z13parallel_swapPiii
.visible .entry _Z13parallel_swapPiii(
	.param .u64 .ptr .align 1 _Z13parallel_swapPiii_param_0,
	.param .u32 _Z13parallel_swapPiii_param_1,
	.param .u32 _Z13parallel_swapPiii_param_2
)
{
	.reg .b32 	%r<8>;
	.reg .b64 	%rd<7>;

	ld.param.u64 	%rd1, [_Z13parallel_swapPiii_param_0];
	ld.param.u32 	%r1, [_Z13parallel_swapPiii_param_1];
	ld.param.u32 	%r2, [_Z13parallel_swapPiii_param_2];
	cvta.to.global.u64 	%rd2, %rd1;
	mov.u32 	%r3, %tid.x;
	mad.lo.s32 	%r4, %r1, 31, %r3;
	mul.wide.s32 	%rd3, %r4, 4;
	add.s64 	%rd4, %rd2, %rd3;
	ld.global.u32 	%r5, [%rd4];
	mad.lo.s32 	%r6, %r2, 31, %r3;
	mul.wide.s32 	%rd5, %r6, 4;
	add.s64 	%rd6, %rd2, %rd5;
	ld.global.u32 	%r7, [%rd6];
	st.global.u32 	[%rd4], %r7;
	st.global.u32 	[%rd6], %r5;
	ret;

}
	// .globl	_Z12genetic_stepPiPdS0_
.visible .entry _Z12genetic_stepPiPdS0_(
	.param .u64 .ptr .align 1 _Z12genetic_stepPiPdS0__param_0,
	.param .u64 .ptr .align 1 _Z12genetic_stepPiPdS0__param_1,
	.param .u64 .ptr .align 1 _Z12genetic_stepPiPdS0__param_2
)
{
	.reg .pred 	%p<5>;
	.reg .b32 	%r<109>;
	.reg .b64 	%rd<36>;
	.reg .b64 	%fd<3>;

	ld.param.u64 	%rd22, [_Z12genetic_stepPiPdS0__param_0];
	ld.param.u64 	%rd23, [_Z12genetic_stepPiPdS0__param_1];
	cvta.to.global.u64 	%rd24, %rd23;
	cvta.to.global.u64 	%rd1, %rd22;
	mov.u32 	%r8, %tid.x;
	mul.lo.s32 	%r9, %r8, 992;
	cvt.u64.u32 	%rd2, %r9;
	mul.wide.u32 	%rd25, %r8, 256;
	add.s64 	%rd26, %rd25, %rd24;
	add.s64 	%rd3, %rd26, 8;
	mul.wide.u32 	%rd4, %r8, 3968;
	add.s64 	%rd27, %rd4, %rd1;
	add.s64 	%rd5, %rd27, 124;
	mov.b32 	%r106, 0;
$L__BB3_1:
	mov.b32 	%r107, 0;
	mov.u64 	%rd30, %rd5;
	mov.u64 	%rd31, %rd3;
$L__BB3_2:
	ld.global.f64 	%fd1, [%rd31+-8];
	add.s32 	%r107, %r107, 1;
	ld.global.f64 	%fd2, [%rd31];
	setp.geu.f64 	%p1, %fd1, %fd2;
	@%p1 bra 	$L__BB3_4;
	st.global.f64 	[%rd31+-8], %fd2;
	st.global.f64 	[%rd31], %fd1;
	ld.global.u32 	%r11, [%rd30+-124];
	ld.global.u32 	%r12, [%rd30];
	st.global.u32 	[%rd30+-124], %r12;
	st.global.u32 	[%rd30], %r11;
	ld.global.u32 	%r13, [%rd30+-120];
	ld.global.u32 	%r14, [%rd30+4];
	st.global.u32 	[%rd30+-120], %r14;
	st.global.u32 	[%rd30+4], %r13;
	ld.global.u32 	%r15, [%rd30+-116];
	ld.global.u32 	%r16, [%rd30+8];
	st.global.u32 	[%rd30+-116], %r16;
	st.global.u32 	[%rd30+8], %r15;
	ld.global.u32 	%r17, [%rd30+-112];
	ld.global.u32 	%r18, [%rd30+12];
	st.global.u32 	[%rd30+-112], %r18;
	st.global.u32 	[%rd30+12], %r17;
	ld.global.u32 	%r19, [%rd30+-108];
	ld.global.u32 	%r20, [%rd30+16];
	st.global.u32 	[%rd30+-108], %r20;
	st.global.u32 	[%rd30+16], %r19;
	ld.global.u32 	%r21, [%rd30+-104];
	ld.global.u32 	%r22, [%rd30+20];
	st.global.u32 	[%rd30+-104], %r22;
	st.global.u32 	[%rd30+20], %r21;
	ld.global.u32 	%r23, [%rd30+-100];
	ld.global.u32 	%r24, [%rd30+24];
	st.global.u32 	[%rd30+-100], %r24;
	st.global.u32 	[%rd30+24], %r23;
	ld.global.u32 	%r25, [%rd30+-96];
	ld.global.u32 	%r26, [%rd30+28];
	st.global.u32 	[%rd30+-96], %r26;
	st.global.u32 	[%rd30+28], %r25;
	ld.global.u32 	%r27, [%rd30+-92];
	ld.global.u32 	%r28, [%rd30+32];
	st.global.u32 	[%rd30+-92], %r28;
	st.global.u32 	[%rd30+32], %r27;
	ld.global.u32 	%r29, [%rd30+-88];
	ld.global.u32 	%r30, [%rd30+36];
	st.global.u32 	[%rd30+-88], %r30;
	st.global.u32 	[%rd30+36], %r29;
	ld.global.u32 	%r31, [%rd30+-84];
	ld.global.u32 	%r32, [%rd30+40];
	st.global.u32 	[%rd30+-84], %r32;
	st.global.u32 	[%rd30+40], %r31;
	ld.global.u32 	%r33, [%rd30+-80];
	ld.global.u32 	%r34, [%rd30+44];
	st.global.u32 	[%rd30+-80], %r34;
	st.global.u32 	[%rd30+44], %r33;
	ld.global.u32 	%r35, [%rd30+-76];
	ld.global.u32 	%r36, [%rd30+48];
	st.global.u32 	[%rd30+-76], %r36;
	st.global.u32 	[%rd30+48], %r35;
	ld.global.u32 	%r37, [%rd30+-72];
	ld.global.u32 	%r38, [%rd30+52];
	st.global.u32 	[%rd30+-72], %r38;
	st.global.u32 	[%rd30+52], %r37;
	ld.global.u32 	%r39, [%rd30+-68];
	ld.global.u32 	%r40, [%rd30+56];
	st.global.u32 	[%rd30+-68], %r40;
	st.global.u32 	[%rd30+56], %r39;
	ld.global.u32 	%r41, [%rd30+-64];
	ld.global.u32 	%r42, [%rd30+60];
	st.global.u32 	[%rd30+-64], %r42;
	st.global.u32 	[%rd30+60], %r41;
	ld.global.u32 	%r43, [%rd30+-60];
	ld.global.u32 	%r44, [%rd30+64];
	st.global.u32 	[%rd30+-60], %r44;
	st.global.u32 	[%rd30+64], %r43;
	ld.global.u32 	%r45, [%rd30+-56];
	ld.global.u32 	%r46, [%rd30+68];
	st.global.u32 	[%rd30+-56], %r46;
	st.global.u32 	[%rd30+68], %r45;
	ld.global.u32 	%r47, [%rd30+-52];
	ld.global.u32 	%r48, [%rd30+72];
	st.global.u32 	[%rd30+-52], %r48;
	st.global.u32 	[%rd30+72], %r47;
	ld.global.u32 	%r49, [%rd30+-48];
	ld.global.u32 	%r50, [%rd30+76];
	st.global.u32 	[%rd30+-48], %r50;
	st.global.u32 	[%rd30+76], %r49;
	ld.global.u32 	%r51, [%rd30+-44];
	ld.global.u32 	%r52, [%rd30+80];
	st.global.u32 	[%rd30+-44], %r52;
	st.global.u32 	[%rd30+80], %r51;
	ld.global.u32 	%r53, [%rd30+-40];
	ld.global.u32 	%r54, [%rd30+84];
	st.global.u32 	[%rd30+-40], %r54;
	st.global.u32 	[%rd30+84], %r53;
	ld.global.u32 	%r55, [%rd30+-36];
	ld.global.u32 	%r56, [%rd30+88];
	st.global.u32 	[%rd30+-36], %r56;
	st.global.u32 	[%rd30+88], %r55;
	ld.global.u32 	%r57, [%rd30+-32];
	ld.global.u32 	%r58, [%rd30+92];
	st.global.u32 	[%rd30+-32], %r58;
	st.global.u32 	[%rd30+92], %r57;
	ld.global.u32 	%r59, [%rd30+-28];
	ld.global.u32 	%r60, [%rd30+96];
	st.global.u32 	[%rd30+-28], %r60;
	st.global.u32 	[%rd30+96], %r59;
	ld.global.u32 	%r61, [%rd30+-24];
	ld.global.u32 	%r62, [%rd30+100];
	st.global.u32 	[%rd30+-24], %r62;
	st.global.u32 	[%rd30+100], %r61;
	ld.global.u32 	%r63, [%rd30+-20];
	ld.global.u32 	%r64, [%rd30+104];
	st.global.u32 	[%rd30+-20], %r64;
	st.global.u32 	[%rd30+104], %r63;
	ld.global.u32 	%r65, [%rd30+-16];
	ld.global.u32 	%r66, [%rd30+108];
	st.global.u32 	[%rd30+-16], %r66;
	st.global.u32 	[%rd30+108], %r65;
	ld.global.u32 	%r67, [%rd30+-12];
	ld.global.u32 	%r68, [%rd30+112];
	st.global.u32 	[%rd30+-12], %r68;
	st.global.u32 	[%rd30+112], %r67;
	ld.global.u32 	%r69, [%rd30+-8];
	ld.global.u32 	%r70, [%rd30+116];
	st.global.u32 	[%rd30+-8], %r70;
	st.global.u32 	[%rd30+116], %r69;
	ld.global.u32 	%r71, [%rd30+-4];
	ld.global.u32 	%r72, [%rd30+120];
	st.global.u32 	[%rd30+-4], %r72;
	st.global.u32 	[%rd30+120], %r71;
$L__BB3_4:
	add.s64 	%rd31, %rd31, 8;
	add.s64 	%rd30, %rd30, 124;
	setp.ne.s32 	%p2, %r107, 31;
	@%p2 bra 	$L__BB3_2;
	add.s32 	%r106, %r106, 1;
	setp.ne.s32 	%p3, %r106, 32;
	@%p3 bra 	$L__BB3_1;
	add.s64 	%rd35, %rd27, 128;
	add.s64 	%rd34, %rd27, 4088;
	add.s64 	%rd32, %rd27, 60;
	shl.b64 	%rd29, %rd2, 2;
	add.s64 	%rd33, %rd1, %rd29;
	mov.b32 	%r108, 0;
$L__BB3_7:
	ld.global.u32 	%r74, [%rd35];
	st.global.u32 	[%rd33], %r74;
	ld.global.u32 	%r75, [%rd34+-120];
	st.global.u32 	[%rd32+-60], %r75;
	ld.global.u32 	%r76, [%rd34+-116];
	st.global.u32 	[%rd32+-56], %r76;
	ld.global.u32 	%r77, [%rd34+-112];
	st.global.u32 	[%rd32+-52], %r77;
	ld.global.u32 	%r78, [%rd34+-108];
	st.global.u32 	[%rd32+-48], %r78;
	ld.global.u32 	%r79, [%rd34+-104];
	st.global.u32 	[%rd32+-44], %r79;
	ld.global.u32 	%r80, [%rd34+-100];
	st.global.u32 	[%rd32+-40], %r80;
	ld.global.u32 	%r81, [%rd34+-96];
	st.global.u32 	[%rd32+-36], %r81;
	ld.global.u32 	%r82, [%rd34+-92];
	st.global.u32 	[%rd32+-32], %r82;
	ld.global.u32 	%r83, [%rd34+-88];
	st.global.u32 	[%rd32+-28], %r83;
	ld.global.u32 	%r84, [%rd34+-84];
	st.global.u32 	[%rd32+-24], %r84;
	ld.global.u32 	%r85, [%rd34+-80];
	st.global.u32 	[%rd32+-20], %r85;
	ld.global.u32 	%r86, [%rd34+-76];
	st.global.u32 	[%rd32+-16], %r86;
	ld.global.u32 	%r87, [%rd34+-72];
	st.global.u32 	[%rd32+-12], %r87;
	ld.global.u32 	%r88, [%rd34+-68];
	st.global.u32 	[%rd32+-8], %r88;
	ld.global.u32 	%r89, [%rd34+-64];
	st.global.u32 	[%rd32+-4], %r89;
	ld.global.u32 	%r90, [%rd34+-60];
	st.global.u32 	[%rd32], %r90;
	ld.global.u32 	%r91, [%rd34+-56];
	st.global.u32 	[%rd32+4], %r91;
	ld.global.u32 	%r92, [%rd34+-52];
	st.global.u32 	[%rd32+8], %r92;
	ld.global.u32 	%r93, [%rd34+-48];
	st.global.u32 	[%rd32+12], %r93;
	ld.global.u32 	%r94, [%rd34+-44];
	st.global.u32 	[%rd32+16], %r94;
	ld.global.u32 	%r95, [%rd34+-40];
	st.global.u32 	[%rd32+20], %r95;
	ld.global.u32 	%r96, [%rd34+-36];
	st.global.u32 	[%rd32+24], %r96;
	ld.global.u32 	%r97, [%rd34+-32];
	st.global.u32 	[%rd32+28], %r97;
	ld.global.u32 	%r98, [%rd34+-28];
	st.global.u32 	[%rd32+32], %r98;
	ld.global.u32 	%r99, [%rd34+-24];
	st.global.u32 	[%rd32+36], %r99;
	ld.global.u32 	%r100, [%rd34+-20];
	st.global.u32 	[%rd32+40], %r100;
	ld.global.u32 	%r101, [%rd34+-16];
	st.global.u32 	[%rd32+44], %r101;
	ld.global.u32 	%r102, [%rd34+-12];
	st.global.u32 	[%rd32+48], %r102;
	ld.global.u32 	%r103, [%rd34+-8];
	st.global.u32 	[%rd32+52], %r103;
	ld.global.u32 	%r104, [%rd34+-4];
	st.global.u32 	[%rd32+56], %r104;
	ld.global.u32 	%r105, [%rd34];
	st.global.u32 	[%rd32+60], %r105;
	add.s32 	%r108, %r108, 31;
	add.s64 	%rd35, %rd35, -4;
	add.s64 	%rd34, %rd34, -124;
	add.s64 	%rd33, %rd33, 4;
	add.s64 	%rd32, %rd32, 124;
	setp.ne.s32 	%p4, %r108, 992;
	@%p4 bra 	$L__BB3_7;
	ret;

}


// ===== COMPILED SASS (sm_100) =====

	.target	sm_100

	.elftype	@"ET_EXEC"


//--------------------- .note.nv.tkinfo           --------------------------
	.section	.note.nv.tkinfo,"",@"SHT_NOTE"
	.sectionflags	@"SHF_NOTE_NV_TKINFO"
	.tkinfo
        /*0018*/ 	.word	0x00000002
        /*0030*/ 	.string	""
        /*0030*/ 	.string	"ptxas"
        /*0030*/ 	.string	"Cuda compilation tools, release 13.0, V13.0.88"
        /*0030*/ 	.string	"Build cuda_13.0.r13.0/compiler.36424714_0"
        /*0030*/ 	.string	"-arch sm_100 -m 64 "



//--------------------- .note.nv.cuinfo           --------------------------
	.section	.note.nv.cuinfo,"",@"SHT_NOTE"
	.sectionflags	@"SHF_NOTE_NV_CUINFO"
        /*0018*/ 	.short	0x0002
        /*001a*/ 	.short	0x0064
        /*001c*/ 	.short	0x0082
	.zero		2


//--------------------- .nv.info                  --------------------------
	.section	.nv.info,"",@"SHT_CUDA_INFO"
	.align	4


	//----- nvinfo : EIATTR_REGCOUNT
	.align		4
        /*0000*/ 	.byte	0x04, 0x2f
        /*0002*/ 	.short	(.L_10 - .L_9)
	.align		4
.L_9:
        /*0004*/ 	.word	index@(_Z14random_shufflePi)
        /*0008*/ 	.word	0x0000001e


	//----- nvinfo : EIATTR_FRAME_SIZE
	.align		4
.L_10:
        /*000c*/ 	.byte	0x04, 0x11
        /*000e*/ 	.short	(.L_12 - .L_11)
	.align		4
.L_11:
        /*0010*/ 	.word	index@(_Z14random_shufflePi)
        /*0014*/ 	.word	0x00000000


	//----- nvinfo : EIATTR_REGCOUNT
	.align		4
.L_12:
        /*0018*/ 	.byte	0x04, 0x2f
        /*001a*/ 	.short	(.L_14 - .L_13)
	.align		4
.L_13:
        /*001c*/ 	.word	index@(_Z16calculate_scoresPiPdS0_S0_)
        /*0020*/ 	.word	0x00000020


	//----- nvinfo : EIATTR_FRAME_SIZE
	.align		4
.L_14:
        /*0024*/ 	.byte	0x04, 0x11
        /*0026*/ 	.short	(.L_16 - .L_15)
	.align		4
.L_15:
        /*0028*/ 	.word	index@($__internal_0_$__cuda_sm20_div_rn_f64_full)
        /*002c*/ 	.word	0x00000000


	//----- nvinfo : EIATTR_FRAME_SIZE
	.align		4
.L_16:
        /*0030*/ 	.byte	0x04, 0x11
        /*0032*/ 	.short	(.L_18 - .L_17)
	.align		4
.L_17:
        /*0034*/ 	.word	index@(_Z16calculate_scoresPiPdS0_S0_)
        /*0038*/ 	.word	0x00000000


	//----- nvinfo : EIATTR_REGCOUNT
	.align		4
.L_18:
        /*003c*/ 	.byte	0x04, 0x2f
        /*003e*/ 	.short	(.L_20 - .L_19)
	.align		4
.L_19:
        /*0040*/ 	.word	index@(_Z13parallel_swapPiii)
        /*0044*/ 	.word	0x0000000c


	//----- nvinfo : EIATTR_FRAME_SIZE
	.align		4
.L_20:
        /*0048*/ 	.byte	0x04, 0x11
        /*004a*/ 	.short	(.L_22 - .L_21)
	.align		4
.L_21:
        /*004c*/ 	.word	index@(_Z13parallel_swapPiii)
        /*0050*/ 	.word	0x00000000


	//----- nvinfo : EIATTR_REGCOUNT
	.align		4
.L_22:
        /*0054*/ 	.byte	0x04, 0x2f
        /*0056*/ 	.short	(.L_24 - .L_23)
	.align		4
.L_23:
        /*0058*/ 	.word	index@(_Z12genetic_stepPiPdS0_)
        /*005c*/ 	.word	0x00000020


	//----- nvinfo : EIATTR_FRAME_SIZE
	.align		4
.L_24:
        /*0060*/ 	.byte	0x04, 0x11
        /*0062*/ 	.short	(.L_26 - .L_25)
	.align		4
.L_25:
        /*0064*/ 	.word	index@(_Z12genetic_stepPiPdS0_)
        /*0068*/ 	.word	0x00000000


	//----- nvinfo : EIATTR_MIN_STACK_SIZE
	.align		4
.L_26:
        /*006c*/ 	.byte	0x04, 0x12
        /*006e*/ 	.short	(.L_28 - .L_27)
	.align		4
.L_27:
        /*0070*/ 	.word	index@(_Z12genetic_stepPiPdS0_)
        /*0074*/ 	.word	0x00000000


	//----- nvinfo : EIATTR_MIN_STACK_SIZE
	.align		4
.L_28:
        /*0078*/ 	.byte	0x04, 0x12
        /*007a*/ 	.short	(.L_30 - .L_29)
	.align		4
.L_29:
        /*007c*/ 	.word	index@(_Z13parallel_swapPiii)
        /*0080*/ 	.word	0x00000000


	//----- nvinfo : EIATTR_MIN_STACK_SIZE
	.align		4
.L_30:
        /*0084*/ 	.byte	0x04, 0x12
        /*0086*/ 	.short	(.L_32 - .L_31)
	.align		4
.L_31:
        /*0088*/ 	.word	index@(_Z16calculate_scoresPiPdS0_S0_)
        /*008c*/ 	.word	0x00000000


	//----- nvinfo : EIATTR_MIN_STACK_SIZE
	.align		4
.L_32:
        /*0090*/ 	.byte	0x04, 0x12
        /*0092*/ 	.short	(.L_34 - .L_33)
	.align		4
.L_33:
        /*0094*/ 	.word	index@(_Z14random_shufflePi)
        /*0098*/ 	.word	0x00000000
.L_34:


//--------------------- .nv.compat                --------------------------
	.section	.nv.compat,"",@"SHT_CUDA_COMPAT_INFO"
	.align	4
        /*0000*/ 	.byte	0x02, 0x09, 0x00, 0x00, 0x02, 0x02, 0x01, 0x00, 0x02, 0x05, 0x05, 0x00, 0x03, 0x07, 0x01, 0x01
        /*0010*/ 	.byte	0x02, 0x03, 0x00, 0x00, 0x02, 0x06, 0x01, 0x00, 0x04, 0x0b, 0x08, 0x00, 0x01, 0x00, 0x00, 0x00
        /*0020*/ 	.byte	0x00, 0x00, 0x00, 0x00


//--------------------- .nv.info._Z12genetic_stepPiPdS0_ --------------------------
	.section	.nv.info._Z12genetic_stepPiPdS0_,"",@"SHT_CUDA_INFO"
	.sectionflags	@""
	.align	4


	//----- nvinfo : EIATTR_CUDA_API_VERSION
	.align		4
        /*0000*/ 	.byte	0x04, 0x37
        /*0002*/ 	.short	(.L_36 - .L_35)
.L_35:
        /*0004*/ 	.word	0x00000082


	//----- nvinfo : EIATTR_KPARAM_INFO
	.align		4
.L_36:
        /*0008*/ 	.byte	0x04, 0x17
        /*000a*/ 	.short	(.L_38 - .L_37)
.L_37:
        /*000c*/ 	.word	0x00000000
        /*0010*/ 	.short	0x0002
        /*0012*/ 	.short	0x0010
        /*0014*/ 	.byte	0x00, 0xf5, 0x21, 0x00


	//----- nvinfo : EIATTR_KPARAM_INFO
	.align		4
.L_38:
        /*0018*/ 	.byte	0x04, 0x17
        /*001a*/ 	.short	(.L_40 - .L_39)
.L_39:
        /*001c*/ 	.word	0x00000000
        /*0020*/ 	.short	0x0001
        /*0022*/ 	.short	0x0008
        /*0024*/ 	.byte	0x00, 0xf5, 0x21, 0x00


	//----- nvinfo : EIATTR_KPARAM_INFO
	.align		4
.L_40:
        /*0028*/ 	.byte	0x04, 0x17
        /*002a*/ 	.short	(.L_42 - .L_41)
.L_41:
        /*002c*/ 	.word	0x00000000
        /*0030*/ 	.short	0x0000
        /*0032*/ 	.short	0x0000
        /*0034*/ 	.byte	0x00, 0xf5, 0x21, 0x00


	//----- nvinfo : EIATTR_SPARSE_MMA_MASK
	.align		4
.L_42:
        /*0038*/ 	.byte	0x03, 0x50
        /*003a*/ 	.short	0x0000


	//----- nvinfo : EIATTR_MAXREG_COUNT
	.align		4
        /*003c*/ 	.byte	0x03, 0x1b
        /*003e*/ 	.short	0x00ff


	//----- nvinfo : EIATTR_MERCURY_ISA_VERSION
	.align		4
        /*0040*/ 	.byte	0x03, 0x5f
        /*0042*/ 	.short	0x0101


	//----- nvinfo : EIATTR_VRC_CTA_INIT_COUNT
	.align		4
        /*0044*/ 	.byte	0x02, 0x4a
	.zero		1
	.zero		1


	//----- nvinfo : EIATTR_EXIT_INSTR_OFFSETS
	.align		4
        /*0048*/ 	.byte	0x04, 0x1c
        /*004a*/ 	.short	(.L_44 - .L_43)


	//   ....[0]....
.L_43:
        /*004c*/ 	.word	0x00000ff0


	//----- nvinfo : EIATTR_CRS_STACK_SIZE
	.align		4
.L_44:
        /*0050*/ 	.byte	0x04, 0x1e
        /*0052*/ 	.short	(.L_46 - .L_45)
.L_45:
        /*0054*/ 	.word	0x00000000


	//----- nvinfo : EIATTR_CBANK_PARAM_SIZE
	.align		4
.L_46:
        /*0058*/ 	.byte	0x03, 0x19
        /*005a*/ 	.short	0x0018


	//----- nvinfo : EIATTR_PARAM_CBANK
	.align		4
        /*005c*/ 	.byte	0x04, 0x0a
        /*005e*/ 	.short	(.L_48 - .L_47)
	.align		4
.L_47:
        /*0060*/ 	.word	index@(.nv.constant0._Z12genetic_stepPiPdS0_)
        /*0064*/ 	.short	0x0380
        /*0066*/ 	.short	0x0018


	//----- nvinfo : EIATTR_SW_WAR
	.align		4
.L_48:
        /*0068*/ 	.byte	0x04, 0x36
        /*006a*/ 	.short	(.L_50 - .L_49)
.L_49:
        /*006c*/ 	.word	0x00000008
.L_50:


//--------------------- .nv.info._Z13parallel_swapPiii --------------------------
	.section	.nv.info._Z13parallel_swapPiii,"",@"SHT_CUDA_INFO"
	.sectionflags	@""
	.align	4


	//----- nvinfo : EIATTR_CUDA_API_VERSION
	.align		4
        /*0000*/ 	.byte	0x04, 0x37
        /*0002*/ 	.short	(.L_52 - .L_51)
.L_51:
        /*0004*/ 	.word	0x00000082


	//----- nvinfo : EIATTR_KPARAM_INFO
	.align		4
.L_52:
        /*0008*/ 	.byte	0x04, 0x17
        /*000a*/ 	.short	(.L_54 - .L_53)
.L_53:
        /*000c*/ 	.word	0x00000000
        /*0010*/ 	.short	0x0002
        /*0012*/ 	.short	0x000c
        /*0014*/ 	.byte	0x00, 0xf0, 0x11, 0x00


	//----- nvinfo : EIATTR_KPARAM_INFO
	.align		4
.L_54:
        /*0018*/ 	.byte	0x04, 0x17
        /*001a*/ 	.short	(.L_56 - .L_55)
.L_55:
        /*001c*/ 	.word	0x00000000
        /*0020*/ 	.short	0x0001
        /*0022*/ 	.short	0x0008
        /*0024*/ 	.byte	0x00, 0xf0, 0x11, 0x00


	//----- nvinfo : EIATTR_KPARAM_INFO
	.align		4
.L_56:
        /*0028*/ 	.byte	0x04, 0x17
        /*002a*/ 	.short	(.L_58 - .L_57)
.L_57:
        /*002c*/ 	.word	0x00000000
        /*0030*/ 	.short	0x0000
        /*0032*/ 	.short	0x0000
        /*0034*/ 	.byte	0x00, 0xf5, 0x21, 0x00


	//----- nvinfo : EIATTR_SPARSE_MMA_MASK
	.align		4
.L_58:
        /*0038*/ 	.byte	0x03, 0x50
        /*003a*/ 	.short	0x0000


	//----- nvinfo : EIATTR_MAXREG_COUNT
	.align		4
        /*003c*/ 	.byte	0x03, 0x1b
        /*003e*/ 	.short	0x00ff


	//----- nvinfo : EIATTR_MERCURY_ISA_VERSION
	.align		4
        /*0040*/ 	.byte	0x03, 0x5f
        /*0042*/ 	.short	0x0101


	//----- nvinfo : EIATTR_VRC_CTA_INIT_COUNT
	.align		4
        /*0044*/ 	.byte	0x02, 0x4a
	.zero		1
	.zero		1


	//----- nvinfo : EIATTR_EXIT_INSTR_OFFSETS
	.align		4
        /*0048*/ 	.byte	0x04, 0x1c
        /*004a*/ 	.short	(.L_60 - .L_59)


	//   ....[0]....
.L_59:
        /*004c*/ 	.word	0x000000d0


	//----- nvinfo : EIATTR_CBANK_PARAM_SIZE
	.align		4
.L_60:
        /*0050*/ 	.byte	0x03, 0x19
        /*0052*/ 	.short	0x0010


	//----- nvinfo : EIATTR_PARAM_CBANK
	.align		4
        /*0054*/ 	.byte	0x04, 0x0a
        /*0056*/ 	.short	(.L_62 - .L_61)
	.align		4
.L_61:
        /*0058*/ 	.word	index@(.nv.constant0._Z13parallel_swapPiii)
        /*005c*/ 	.short	0x0380
        /*005e*/ 	.short	0x0010


	//----- nvinfo : EIATTR_SW_WAR
	.align		4
.L_62:
        /*0060*/ 	.byte	0x04, 0x36
        /*0062*/ 	.short	(.L_64 - .L_63)
.L_63:
        /*0064*/ 	.word	0x00000008
.L_64:


//--------------------- .nv.info._Z16calculate_scoresPiPdS0_S0_ --------------------------
	.section	.nv.info._Z16calculate_scoresPiPdS0_S0_,"",@"SHT_CUDA_INFO"
	.sectionflags	@""
	.align	4


	//----- nvinfo : EIATTR_CUDA_API_VERSION
	.align		4
        /*0000*/ 	.byte	0x04, 0x37
        /*0002*/ 	.short	(.L_66 - .L_65)
.L_65:
        /*0004*/ 	.word	0x00000082


	//----- nvinfo : EIATTR_KPARAM_INFO
	.align		4
.L_66:
        /*0008*/ 	.byte	0x04, 0x17
        /*000a*/ 	.short	(.L_68 - .L_67)
.L_67:
        /*000c*/ 	.word	0x00000000
        /*0010*/ 	.short	0x0003
        /*0012*/ 	.short	0x0018
        /*0014*/ 	.byte	0x00, 0xf5, 0x21, 0x00


	//----- nvinfo : EIATTR_KPARAM_INFO
	.align		4
.L_68:
        /*0018*/ 	.byte	0x04, 0x17
        /*001a*/ 	.short	(.L_70 - .L_69)
.L_69:
        /*001c*/ 	.word	0x00000000
        /*0020*/ 	.short	0x0002
        /*0022*/ 	.short	0x0010
        /*0024*/ 	.byte	0x00, 0xf5, 0x21, 0x00


	//----- nvinfo : EIATTR_KPARAM_INFO
	.align		4
.L_70:
        /*0028*/ 	.byte	0x04, 0x17
        /*002a*/ 	.short	(.L_72 - .L_71)
.L_71:
        /*002c*/ 	.word	0x00000000
        /*0030*/ 	.short	0x0001
        /*0032*/ 	.short	0x0008
        /*0034*/ 	.byte	0x00, 0xf5, 0x21, 0x00


	//----- nvinfo : EIATTR_KPARAM_INFO
	.align		4
.L_72:
        /*0038*/ 	.byte	0x04, 0x17
        /*003a*/ 	.short	(.L_74 - .L_73)
.L_73:
        /*003c*/ 	.word	0x00000000
        /*0040*/ 	.short	0x0000
        /*0042*/ 	.short	0x0000
        /*0044*/ 	.byte	0x00, 0xf5, 0x21, 0x00


	//----- nvinfo : EIATTR_SPARSE_MMA_MASK
	.align		4
.L_74:
        /*0048*/ 	.byte	0x03, 0x50
        /*004a*/ 	.short	0x0000


	//----- nvinfo : EIATTR_MAXREG_COUNT
	.align		4
        /*004c*/ 	.byte	0x03, 0x1b
        /*004e*/ 	.short	0x00ff


	//----- nvinfo : EIATTR_MERCURY_ISA_VERSION
	.align		4
        /*0050*/ 	.byte	0x03, 0x5f
        /*0052*/ 	.short	0x0101


	//----- nvinfo : EIATTR_VRC_CTA_INIT_COUNT
	.align		4
        /*0054*/ 	.byte	0x02, 0x4a
	.zero		1
	.zero		1


	//----- nvinfo : EIATTR_EXIT_INSTR_OFFSETS
	.align		4
        /*0058*/ 	.byte	0x04, 0x1c
        /*005a*/ 	.short	(.L_76 - .L_75)


	//   ....[0]....
.L_75:
        /*005c*/ 	.word	0x00000bb0


	//----- nvinfo : EIATTR_CRS_STACK_SIZE
	.align		4
.L_76:
        /*0060*/ 	.byte	0x04, 0x1e
        /*0062*/ 	.short	(.L_78 - .L_77)
.L_77:
        /*0064*/ 	.word	0x00000000


	//----- nvinfo : EIATTR_CBANK_PARAM_SIZE
	.align		4
.L_78:
        /*0068*/ 	.byte	0x03, 0x19
        /*006a*/ 	.short	0x0020


	//----- nvinfo : EIATTR_PARAM_CBANK
	.align		4
        /*006c*/ 	.byte	0x04, 0x0a
        /*006e*/ 	.short	(.L_80 - .L_79)
	.align		4
.L_79:
        /*0070*/ 	.word	index@(.nv.constant0._Z16calculate_scoresPiPdS0_S0_)
        /*0074*/ 	.short	0x0380
        /*0076*/ 	.short	0x0020


	//----- nvinfo : EIATTR_SW_WAR
	.align		4
.L_80:
        /*0078*/ 	.byte	0x04, 0x36
        /*007a*/ 	.short	(.L_82 - .L_81)
.L_81:
        /*007c*/ 	.word	0x00000008
.L_82:


//--------------------- .nv.info._Z14random_shufflePi --------------------------
	.section	.nv.info._Z14random_shufflePi,"",@"SHT_CUDA_INFO"
	.sectionflags	@""
	.align	4


	//----- nvinfo : EIATTR_CUDA_API_VERSION
	.align		4
        /*0000*/ 	.byte	0x04, 0x37
        /*0002*/ 	.short	(.L_84 - .L_83)
.L_83:
        /*0004*/ 	.word	0x00000082


	//----- nvinfo : EIATTR_KPARAM_INFO
	.align		4
.L_84:
        /*0008*/ 	.byte	0x04, 0x17
        /*000a*/ 	.short	(.L_86 - .L_85)
.L_85:
        /*000c*/ 	.word	0x00000000
        /*0010*/ 	.short	0x0000
        /*0012*/ 	.short	0x0000
        /*0014*/ 	.byte	0x00, 0xf5, 0x21, 0x00


	//----- nvinfo : EIATTR_SPARSE_MMA_MASK
	.align		4
.L_86:
        /*0018*/ 	.byte	0x03, 0x50
        /*001a*/ 	.short	0x0000


	//----- nvinfo : EIATTR_MAXREG_COUNT
	.align		4
        /*001c*/ 	.byte	0x03, 0x1b
        /*001e*/ 	.short	0x00ff


	//----- nvinfo : EIATTR_MERCURY_ISA_VERSION
	.align		4
        /*0020*/ 	.byte	0x03, 0x5f
        /*0022*/ 	.short	0x0101


	//----- nvinfo : EIATTR_VRC_CTA_INIT_COUNT
	.align		4
        /*0024*/ 	.byte	0x02, 0x4a
	.zero		1
	.zero		1


	//----- nvinfo : EIATTR_EXIT_INSTR_OFFSETS
	.align		4
        /*0028*/ 	.byte	0x04, 0x1c
        /*002a*/ 	.short	(.L_88 - .L_87)


	//   ....[0]....
.L_87:
        /*002c*/ 	.word	0x00000e00


	//----- nvinfo : EIATTR_CBANK_PARAM_SIZE
	.align		4
.L_88:
        /*0030*/ 	.byte	0x03, 0x19
        /*0032*/ 	.short	0x0008


	//----- nvinfo : EIATTR_PARAM_CBANK
	.align		4
        /*0034*/ 	.byte	0x04, 0x0a
        /*0036*/ 	.short	(.L_90 - .L_89)
	.align		4
.L_89:
        /*0038*/ 	.word	index@(.nv.constant0._Z14random_shufflePi)
        /*003c*/ 	.short	0x0380
        /*003e*/ 	.short	0x0008


	//----- nvinfo : EIATTR_SW_WAR
	.align		4
.L_90:
        /*0040*/ 	.byte	0x04, 0x36
        /*0042*/ 	.short	(.L_92 - .L_91)
.L_91:
        /*0044*/ 	.word	0x00000008
.L_92:


//--------------------- .nv.callgraph             --------------------------
	.section	.nv.callgraph,"",@"SHT_CUDA_CALLGRAPH"
	.align	4
	.sectionentsize	8
	.align		4
        /*0000*/ 	.word	0x00000000
	.align		4
        /*0004*/ 	.word	0xffffffff
	.align		4
        /*0008*/ 	.word	0x00000000
	.align		4
        /*000c*/ 	.word	0xfffffffe
	.align		4
        /*0010*/ 	.word	0x00000000
	.align		4
        /*0014*/ 	.word	0xfffffffd
	.align		4
        /*0018*/ 	.word	0x00000000
	.align		4
        /*001c*/ 	.word	0xfffffffc


//--------------------- .nv.constant4             --------------------------
	.section	.nv.constant4,"a",@progbits
	.align	8
	.align		8
.nv.constant4:
        /*0000*/ 	.dword	precalc_xorwow_matrix
	.align		8
        /*0008*/ 	.dword	precalc_xorwow_offset_matrix
	.align		8
        /*0010*/ 	.dword	mrg32k3aM1
	.align		8
        /*0018*/ 	.dword	mrg32k3aM2
	.align		8
        /*0020*/ 	.dword	mrg32k3aM1SubSeq
	.align		8
        /*0028*/ 	.dword	mrg32k3aM2SubSeq
	.align		8
        /*0030*/ 	.dword	mrg32k3aM1Seq
	.align		8
        /*0038*/ 	.dword	mrg32k3aM2Seq


//--------------------- .nv.constant3             --------------------------
	.section	.nv.constant3,"a",@progbits
	.align	8
.nv.constant3:
	.type		__cr_lgamma_table,@object
	.size		__cr_lgamma_table,(.L_8 - __cr_lgamma_table)
__cr_lgamma_table:
        /*0000*/ 	.byte	0x00, 0x00, 0x00, 0x00, 0x00, 0x00, 0x00, 0x00, 0x00, 0x00, 0x00, 0x00, 0x00, 0x00, 0x00, 0x00
        /*0010*/ 	.byte	0xef, 0x39, 0xfa, 0xfe, 0x42, 0x2e, 0xe6, 0x3f, 0x02, 0x20, 0x2a, 0xfa, 0x0b, 0xab, 0xfc, 0x3f
        /*0020*/ 	.byte	0xf9, 0x2c, 0x92, 0x7c, 0xa7, 0x6c, 0x09, 0x40, 0xc9, 0x79, 0x44, 0x3c, 0x64, 0x26, 0x13, 0x40
        /*0030*/ 	.byte	0xca, 0x01, 0xcf, 0x3a, 0x27, 0x51, 0x1a, 0x40, 0x30, 0xcc, 0x2d, 0xf3, 0xe1, 0x0c, 0x21, 0x40
        /*0040*/ 	.byte	0x0d, 0xb7, 0xfc, 0x82, 0x8e, 0x35, 0x25, 0x40
.L_8:


//--------------------- .text._Z12genetic_stepPiPdS0_ --------------------------
	.section	.text._Z12genetic_stepPiPdS0_,"ax",@progbits
	.align	128
        .global         _Z12genetic_stepPiPdS0_
        .type           _Z12genetic_stepPiPdS0_,@function
        .size           _Z12genetic_stepPiPdS0_,(.L_x_17 - _Z12genetic_stepPiPdS0_)
        .other          _Z12genetic_stepPiPdS0_,@"STO_CUDA_ENTRY STV_DEFAULT"
_Z12genetic_stepPiPdS0_:
.text._Z12genetic_stepPiPdS0_:
[----:B------:R-:W-:Y:S01]  /*0000*/  LDC R1, c[0x0][0x37c] ;  /* 0x0000df00ff017b82 */ /* 0x000fe20000000800 */
[----:B------:R-:W0:Y:S07]  /*0010*/  S2R R5, SR_TID.X ;  /* 0x0000000000057919 */ /* 0x000e2e0000002100 */
[----:B------:R-:W0:Y:S01]  /*0020*/  LDC.64 R10, c[0x0][0x388] ;  /* 0x0000e200ff0a7b82 */ /* 0x000e220000000a00 */
[----:B------:R-:W1:Y:S01]  /*0030*/  LDCU.64 UR6, c[0x0][0x358] ;  /* 0x00006b00ff0677ac */ /* 0x000e620008000a00 */
[----:B------:R-:W-:-:S06]  /*0040*/  UMOV UR4, URZ ;  /* 0x000000ff00047c82 */ /* 0x000fcc0008000000 */
[----:B------:R-:W2:Y:S01]  /*0050*/  LDC.64 R2, c[0x0][0x380] ;  /* 0x0000e000ff027b82 */ /* 0x000ea20000000a00 */
[----:B0-----:R-:W-:-:S04]  /*0060*/  IMAD.WIDE.U32 R10, R5, 0x100, R10 ;  /* 0x00000100050a7825 */ /* 0x001fc800078e000a */
[----:B--2---:R-:W-:Y:S01]  /*0070*/  IMAD.WIDE.U32 R2, R5, 0xf80, R2 ;  /* 0x00000f8005027825 */ /* 0x004fe200078e0002 */
[----:B------:R-:W-:-:S03]  /*0080*/  IADD3 R8, P0, PT, R10, 0x8, RZ ;  /* 0x000000080a087810 */ /* 0x000fc60007f1e0ff */
[----:B------:R-:W-:Y:S01]  /*0090*/  IMAD R0, R5, 0x3e0, RZ ;  /* 0x000003e005007824 */ /* 0x000fe200078e02ff */
[----:B------:R-:W-:Y:S01]  /*00a0*/  IADD3 R9, P1, PT, R2, 0x7c, RZ ;  /* 0x0000007c02097810 */ /* 0x000fe20007f3e0ff */
[----:B------:R-:W-:-:S04]  /*00b0*/  IMAD.X R10, RZ, RZ, R11, P0 ;  /* 0x000000ffff0a7224 */ /* 0x000fc800000e060b */
[----:B-1----:R-:W-:-:S08]  /*00c0*/  IMAD.X R11, RZ, RZ, R3, P1 ;  /* 0x000000ffff0b7224 */ /* 0x002fd000008e0603 */
.L_x_3:
[----:B------:R-:W-:Y:S01]  /*00d0*/  UIADD3 UR4, UPT, UPT, UR4, 0x1, URZ ;  /* 0x0000000104047890 */ /* 0x000fe2000fffe0ff */
[----:B------:R-:W-:Y:S01]  /*00e0*/  IMAD.MOV.U32 R12, RZ, RZ, R9 ;  /* 0x000000ffff0c7224 */ /* 0x000fe200078e0009 */
[----:B------:R-:W-:Y:S01]  /*00f0*/  MOV R7, R11 ;  /* 0x0000000b00077202 */ /* 0x000fe20000000f00 */
[----:B------:R-:W-:Y:S01]  /*0100*/  IMAD.MOV.U32 R13, RZ, RZ, R8 ;  /* 0x000000ffff0d7224 */ /* 0x000fe200078e0008 */
[----:B------:R-:W-:Y:S01]  /*0110*/  UISETP.NE.AND UP0, UPT, UR4, 0x20, UPT ;  /* 0x000000200400788c */ /* 0x000fe2000bf05270 */
[----:B------:R-:W-:Y:S01]  /*0120*/  IMAD.MOV.U32 R5, RZ, RZ, R10 ;  /* 0x000000ffff057224 */ /* 0x000fe200078e000a */
[----:B------:R-:W-:-:S09]  /*0130*/  UMOV UR5, URZ ;  /* 0x000000ff00057c82 */ /* 0x000fd20008000000 */
.L_x_2:
[----:B------:R-:W-:-:S05]  /*0140*/  MOV R4, R13 ;  /* 0x0000000d00047202 */ /* 0x000fca0000000f00 */
[----:B------:R-:W2:Y:S04]  /*0150*/  LDG.E.64 R14, desc[UR6][R4.64+-0x8] ;  /* 0xfffff806040e7981 */ /* 0x000ea8000c1e1b00 */
[----:B------:R-:W2:Y:S01]  /*0160*/  LDG.E.64 R16, desc[UR6][R4.64] ;  /* 0x0000000604107981 */ /* 0x000ea2000c1e1b00 */
[----:B------:R-:W-:Y:S01]  /*0170*/  UIADD3 UR5, UPT, UPT, UR5, 0x1, URZ ;  /* 0x0000000105057890 */ /* 0x000fe2000fffe0ff */
[----:B------:R-:W-:Y:S01]  /*0180*/  IMAD.MOV.U32 R6, RZ, RZ, R12 ;  /* 0x000000ffff067224 */ /* 0x000fe200078e000c */
[----:B------:R-:W-:Y:S01]  /*0190*/  BSSY.RECONVERGENT B0, `(.L_x_0) ;  /* 0x0000084000007945 */ /* 0x000fe20003800200 */
[----:B------:R-:W-:Y:S01]  /*01a0*/  IADD3 R13, P1, PT, R4, 0x8, RZ ;  /* 0x00000008040d7810 */ /* 0x000fe20007f3e0ff */
[----:B------:R-:W-:Y:S02]  /*01b0*/  UISETP.NE.AND UP1, UPT, UR5, 0x1f, UPT ;  /* 0x0000001f0500788c */ /* 0x000fe4000bf25270 */
[----:B------:R-:W-:Y:S01]  /*01c0*/  IADD3 R12, P2, PT, R6, 0x7c, RZ ;  /* 0x0000007c060c7810 */ /* 0x000fe20007f5e0ff */
[----:B--2---:R-:W-:-:S14]  /*01d0*/  DSETP.GEU.AND P0, PT, R14, R16, PT ;  /* 0x000000100e00722a */ /* 0x004fdc0003f0e000 */
[----:B------:R-:W-:Y:S05]  /*01e0*/  @P0 BRA `(.L_x_1) ;  /* 0x0000000400f80947 */ /* 0x000fea0003800000 */
[----:B------:R0:W-:Y:S04]  /*01f0*/  STG.E.64 desc[UR6][R4.64+-0x8], R16 ;  /* 0xfffff81004007986 */ /* 0x0001e8000c101b06 */
[----:B------:R1:W-:Y:S04]  /*0200*/  STG.E.64 desc[UR6][R4.64], R14 ;  /* 0x0000000e04007986 */ /* 0x0003e8000c101b06 */
[----:B------:R-:W2:Y:S04]  /*0210*/  LDG.E R21, desc[UR6][R6.64] ;  /* 0x0000000606157981 */ /* 0x000ea8000c1e1900 */
[----:B------:R-:W3:Y:S04]  /*0220*/  LDG.E R19, desc[UR6][R6.64+-0x7c] ;  /* 0xffff840606137981 */ /* 0x000ee8000c1e1900 */
[----:B------:R-:W4:Y:S04]  /*0230*/  LDG.E R25, desc[UR6][R6.64+0x4] ;  /* 0x0000040606197981 */ /* 0x000f28000c1e1900 */
[----:B------:R-:W5:Y:S04]  /*0240*/  LDG.E R23, desc[UR6][R6.64+-0x78] ;  /* 0xffff880606177981 */ /* 0x000f68000c1e1900 */
[----:B------:R-:W5:Y:S04]  /*0250*/  LDG.E R29, desc[UR6][R6.64+0x8] ;  /* 0x00000806061d7981 */ /* 0x000f68000c1e1900 */
[----:B------:R-:W5:Y:S04]  /*0260*/  LDG.E R27, desc[UR6][R6.64+-0x74] ;  /* 0xffff8c06061b7981 */ /* 0x000f68000c1e1900 */
[----:B------:R-:W5:Y:S04]  /*0270*/  LDG.E R20, desc[UR6][R6.64+0xc] ;  /* 0x00000c0606147981 */ /* 0x000f68000c1e1900 */
[----:B------:R-:W5:Y:S04]  /*0280*/  LDG.E R18, desc[UR6][R6.64+-0x70] ;  /* 0xffff900606127981 */ /* 0x000f68000c1e1900 */
[----:B------:R-:W5:Y:S04]  /*0290*/  LDG.E R22, desc[UR6][R6.64+0x10] ;  /* 0x0000100606167981 */ /* 0x000f68000c1e1900 */
[----:B0-----:R-:W5:Y:S04]  /*02a0*/  LDG.E R17, desc[UR6][R6.64+-0x6c] ;  /* 0xffff940606117981 */ /* 0x001f68000c1e1900 */
[----:B-1----:R-:W5:Y:S04]  /*02b0*/  LDG.E R15, desc[UR6][R6.64+-0x68] ;  /* 0xffff9806060f7981 */ /* 0x002f68000c1e1900 */
[----:B------:R-:W5:Y:S04]  /*02c0*/  LDG.E R14, desc[UR6][R6.64+0x14] ;  /* 0x00001406060e7981 */ /* 0x000f68000c1e1900 */
[----:B------:R-:W5:Y:S04]  /*02d0*/  LDG.E R16, desc[UR6][R6.64+-0x58] ;  /* 0xffffa80606107981 */ /* 0x000f68000c1e1900 */
[----:B--2---:R0:W-:Y:S04]  /*02e0*/  STG.E desc[UR6][R6.64+-0x7c], R21 ;  /* 0xffff841506007986 */ /* 0x0041e8000c101906 */
[----:B---3--:R1:W-:Y:S04]  /*02f0*/  STG.E desc[UR6][R6.64], R19 ;  /* 0x0000001306007986 */ /* 0x0083e8000c101906 */
[----:B----4-:R2:W-:Y:S04]  /*0300*/  STG.E desc[UR6][R6.64+-0x78], R25 ;  /* 0xffff881906007986 */ /* 0x0105e8000c101906 */
[----:B-----5:R3:W-:Y:S04]  /*0310*/  STG.E desc[UR6][R6.64+0x4], R23 ;  /* 0x0000041706007986 */ /* 0x0207e8000c101906 */
[----:B------:R4:W-:Y:S04]  /*0320*/  STG.E desc[UR6][R6.64+-0x74], R29 ;  /* 0xffff8c1d06007986 */ /* 0x0009e8000c101906 */
[----:B------:R5:W-:Y:S04]  /*0330*/  STG.E desc[UR6][R6.64+0x8], R27 ;  /* 0x0000081b06007986 */ /* 0x000be8000c101906 */
[----:B------:R-:W-:Y:S04]  /*0340*/  STG.E desc[UR6][R6.64+-0x70], R20 ;  /* 0xffff901406007986 */ /* 0x000fe8000c101906 */
[----:B------:R5:W-:Y:S04]  /*0350*/  STG.E desc[UR6][R6.64+0xc], R18 ;  /* 0x00000c1206007986 */ /* 0x000be8000c101906 */
[----:B------:R-:W-:Y:S04]  /*0360*/  STG.E desc[UR6][R6.64+-0x6c], R22 ;  /* 0xffff941606007986 */ /* 0x000fe8000c101906 */
[----:B------:R5:W-:Y:S04]  /*0370*/  STG.E desc[UR6][R6.64+0x10], R17 ;  /* 0x0000101106007986 */ /* 0x000be8000c101906 */
[----:B0-----:R-:W5:Y:S04]  /*0380*/  LDG.E R21, desc[UR6][R6.64+0x18] ;  /* 0x0000180606157981 */ /* 0x001f68000c1e1900 */
[----:B-1----:R-:W5:Y:S04]  /*0390*/  LDG.E R19, desc[UR6][R6.64+-0x64] ;  /* 0xffff9c0606137981 */ /* 0x002f68000c1e1900 */
[----:B--2---:R-:W2:Y:S04]  /*03a0*/  LDG.E R25, desc[UR6][R6.64+0x1c] ;  /* 0x00001c0606197981 */ /* 0x004ea8000c1e1900 */
[----:B---3--:R-:W3:Y:S04]  /*03b0*/  LDG.E R23, desc[UR6][R6.64+-0x60] ;  /* 0xffffa00606177981 */ /* 0x008ee8000c1e1900 */
[----:B----4-:R-:W4:Y:S04]  /*03c0*/  LDG.E R29, desc[UR6][R6.64+0x20] ;  /* 0x00002006061d7981 */ /* 0x010f28000c1e1900 */
[----:B-----5:R-:W5:Y:S04]  /*03d0*/  LDG.E R27, desc[UR6][R6.64+-0x5c] ;  /* 0xffffa406061b7981 */ /* 0x020f68000c1e1900 */
[----:B------:R-:W5:Y:S04]  /*03e0*/  LDG.E R18, desc[UR6][R6.64+0x24] ;  /* 0x0000240606127981 */ /* 0x000f68000c1e1900 */
[----:B------:R-:W5:Y:S04]  /*03f0*/  LDG.E R20, desc[UR6][R6.64+0x28] ;  /* 0x0000280606147981 */ /* 0x000f68000c1e1900 */
[----:B------:R-:W5:Y:S04]  /*0400*/  LDG.E R17, desc[UR6][R6.64+-0x54] ;  /* 0xffffac0606117981 */ /* 0x000f68000c1e1900 */
[----:B------:R-:W5:Y:S04]  /*0410*/  LDG.E R22, desc[UR6][R6.64+0x2c] ;  /* 0x00002c0606167981 */ /* 0x000f68000c1e1900 */
[----:B------:R0:W-:Y:S04]  /*0420*/  STG.E desc[UR6][R6.64+0x14], R15 ;  /* 0x0000140f06007986 */ /* 0x0001e8000c101906 */
[----:B------:R1:W-:Y:S04]  /*0430*/  STG.E desc[UR6][R6.64+-0x68], R14 ;  /* 0xffff980e06007986 */ /* 0x0003e8000c101906 */
[----:B------:R1:W-:Y:S04]  /*0440*/  STG.E desc[UR6][R6.64+0x24], R16 ;  /* 0x0000241006007986 */ /* 0x0003e8000c101906 */
[----:B0-----:R-:W5:Y:S04]  /*0450*/  LDG.E R15, desc[UR6][R6.64+-0x50] ;  /* 0xffffb006060f7981 */ /* 0x001f68000c1e1900 */
[----:B-1----:R-:W5:Y:S04]  /*0460*/  LDG.E R14, desc[UR6][R6.64+-0x40] ;  /* 0xffffc006060e7981 */ /* 0x002f68000c1e1900 */
[----:B------:R-:W5:Y:S04]  /*0470*/  LDG.E R16, desc[UR6][R6.64+0x3c] ;  /* 0x00003c0606107981 */ /* 0x000f68000c1e1900 */
[----:B------:R0:W-:Y:S04]  /*0480*/  STG.E desc[UR6][R6.64+-0x64], R21 ;  /* 0xffff9c1506007986 */ /* 0x0001e8000c101906 */
[----:B------:R1:W-:Y:S04]  /*0490*/  STG.E desc[UR6][R6.64+0x18], R19 ;  /* 0x0000181306007986 */ /* 0x0003e8000c101906 */
[----:B--2---:R2:W-:Y:S04]  /*04a0*/  STG.E desc[UR6][R6.64+-0x60], R25 ;  /* 0xffffa01906007986 */ /* 0x0045e8000c101906 */
[----:B---3--:R3:W-:Y:S04]  /*04b0*/  STG.E desc[UR6][R6.64+0x1c], R23 ;  /* 0x00001c1706007986 */ /* 0x0087e8000c101906 */
[----:B----4-:R4:W-:Y:S04]  /*04c0*/  STG.E desc[UR6][R6.64+-0x5c], R29 ;  /* 0xffffa41d06007986 */ /* 0x0109e8000c101906 */
[----:B-----5:R5:W-:Y:S04]  /*04d0*/  STG.E desc[UR6][R6.64+0x20], R27 ;  /* 0x0000201b06007986 */ /* 0x020be8000c101906 */
[----:B------:R5:W-:Y:S04]  /*04e0*/  STG.E desc[UR6][R6.64+-0x58], R18 ;  /* 0xffffa81206007986 */ /* 0x000be8000c101906 */
[----:B------:R-:W-:Y:S04]  /*04f0*/  STG.E desc[UR6][R6.64+-0x54], R20 ;  /* 0xffffac1406007986 */ /* 0x000fe8000c101906 */
[----:B------:R5:W-:Y:S04]  /*0500*/  STG.E desc[UR6][R6.64+0x28], R17 ;  /* 0x0000281106007986 */ /* 0x000be8000c101906 */
        /* <DEDUP_REMOVED lines=17> */
[----:B------:R-:W-:Y:S04]  /*0620*/  STG.E desc[UR6][R6.64+-0x4c], R21 ;  /* 0xffffb41506007986 */ /* 0x000fe8000c101906 */
[----:B------:R0:W-:Y:S04]  /*0630*/  STG.E desc[UR6][R6.64+0x30], R19 ;  /* 0x0000301306007986 */ /* 0x0001e8000c101906 */
[----:B--2---:R-:W-:Y:S04]  /*0640*/  STG.E desc[UR6][R6.64+-0x48], R25 ;  /* 0xffffb81906007986 */ /* 0x004fe8000c101906 */
[----:B---3--:R1:W-:Y:S04]  /*0650*/  STG.E desc[UR6][R6.64+0x34], R23 ;  /* 0x0000341706007986 */ /* 0x0083e8000c101906 */
[----:B----4-:R-:W-:Y:S04]  /*0660*/  STG.E desc[UR6][R6.64+-0x44], R29 ;  /* 0xffffbc1d06007986 */ /* 0x010fe8000c101906 */
[----:B-----5:R2:W-:Y:S04]  /*0670*/  STG.E desc[UR6][R6.64+0x38], R27 ;  /* 0x0000381b06007986 */ /* 0x0205e8000c101906 */
[----:B------:R-:W-:Y:S04]  /*0680*/  STG.E desc[UR6][R6.64+-0x3c], R18 ;  /* 0xffffc41206007986 */ /* 0x000fe8000c101906 */
[----:B------:R3:W-:Y:S04]  /*0690*/  STG.E desc[UR6][R6.64+0x40], R17 ;  /* 0x0000401106007986 */ /* 0x0007e8000c101906 */
[----:B------:R-:W-:Y:S04]  /*06a0*/  STG.E desc[UR6][R6.64+-0x38], R22 ;  /* 0xffffc81606007986 */ /* 0x000fe8000c101906 */
[----:B------:R4:W-:Y:S04]  /*06b0*/  STG.E desc[UR6][R6.64+0x44], R20 ;  /* 0x0000441406007986 */ /* 0x0009e8000c101906 */
[----:B0-----:R-:W5:Y:S04]  /*06c0*/  LDG.E R19, desc[UR6][R6.64+0x48] ;  /* 0x0000480606137981 */ /* 0x001f68000c1e1900 */
[----:B-1----:R-:W5:Y:S04]  /*06d0*/  LDG.E R23, desc[UR6][R6.64+0x4c] ;  /* 0x00004c0606177981 */ /* 0x002f68000c1e1900 */
[----:B------:R-:W5:Y:S04]  /*06e0*/  LDG.E R21, desc[UR6][R6.64+-0x30] ;  /* 0xffffd00606157981 */ /* 0x000f68000c1e1900 */
[----:B--2---:R-:W2:Y:S04]  /*06f0*/  LDG.E R27, desc[UR6][R6.64+0x50] ;  /* 0x00005006061b7981 */ /* 0x004ea8000c1e1900 */
[----:B------:R-:W2:Y:S04]  /*0700*/  LDG.E R25, desc[UR6][R6.64+-0x2c] ;  /* 0xffffd40606197981 */ /* 0x000ea8000c1e1900 */
[----:B------:R-:W2:Y:S04]  /*0710*/  LDG.E R29, desc[UR6][R6.64+-0x28] ;  /* 0xffffd806061d7981 */ /* 0x000ea8000c1e1900 */
[----:B---3--:R-:W3:Y:S04]  /*0720*/  LDG.E R17, desc[UR6][R6.64+-0x24] ;  /* 0xffffdc0606117981 */ /* 0x008ee8000c1e1900 */
[----:B----4-:R-:W4:Y:S04]  /*0730*/  LDG.E R20, desc[UR6][R6.64+0x5c] ;  /* 0x00005c0606147981 */ /* 0x010f28000c1e1900 */
[----:B------:R-:W4:Y:S04]  /*0740*/  LDG.E R18, desc[UR6][R6.64+-0x20] ;  /* 0xffffe00606127981 */ /* 0x000f28000c1e1900 */
[----:B------:R-:W4:Y:S04]  /*0750*/  LDG.E R22, desc[UR6][R6.64+0x60] ;  /* 0x0000600606167981 */ /* 0x000f28000c1e1900 */
[----:B------:R0:W-:Y:S04]  /*0760*/  STG.E desc[UR6][R6.64+0x48], R15 ;  /* 0x0000480f06007986 */ /* 0x0001e8000c101906 */
[----:B------:R1:W-:Y:S04]  /*0770*/  STG.E desc[UR6][R6.64+-0x28], R14 ;  /* 0xffffd80e06007986 */ /* 0x0003e8000c101906 */
[----:B------:R1:W-:Y:S04]  /*0780*/  STG.E desc[UR6][R6.64+-0x24], R16 ;  /* 0xffffdc1006007986 */ /* 0x0003e8000c101906 */
[----:B0-----:R-:W4:Y:S04]  /*0790*/  LDG.E R15, desc[UR6][R6.64+-0x1c] ;  /* 0xffffe406060f7981 */ /* 0x001f28000c1e1900 */
[----:B-1----:R-:W4:Y:S04]  /*07a0*/  LDG.E R14, desc[UR6][R6.64+0x70] ;  /* 0x00007006060e7981 */ /* 0x002f28000c1e1900 */
[----:B------:R-:W4:Y:S04]  /*07b0*/  LDG.E R16, desc[UR6][R6.64+-0x8] ;  /* 0xfffff80606107981 */ /* 0x000f28000c1e1900 */
[----:B-----5:R-:W-:Y:S04]  /*07c0*/  STG.E desc[UR6][R6.64+-0x34], R19 ;  /* 0xffffcc1306007986 */ /* 0x020fe8000c101906 */
[----:B------:R-:W-:Y:S04]  /*07d0*/  STG.E desc[UR6][R6.64+-0x30], R23 ;  /* 0xffffd01706007986 */ /* 0x000fe8000c101906 */
[----:B------:R0:W-:Y:S04]  /*07e0*/  STG.E desc[UR6][R6.64+0x4c], R21 ;  /* 0x00004c1506007986 */ /* 0x0001e8000c101906 */
[----:B--2---:R-:W-:Y:S04]  /*07f0*/  STG.E desc[UR6][R6.64+-0x2c], R27 ;  /* 0xffffd41b06007986 */ /* 0x004fe8000c101906 */
[----:B------:R1:W-:Y:S04]  /*0800*/  STG.E desc[UR6][R6.64+0x50], R25 ;  /* 0x0000501906007986 */ /* 0x0003e8000c101906 */
[----:B------:R2:W-:Y:S04]  /*0810*/  STG.E desc[UR6][R6.64+0x54], R29 ;  /* 0x0000541d06007986 */ /* 0x0005e8000c101906 */
[----:B---3--:R3:W-:Y:S04]  /*0820*/  STG.E desc[UR6][R6.64+0x58], R17 ;  /* 0x0000581106007986 */ /* 0x0087e8000c101906 */
[----:B----4-:R-:W-:Y:S04]  /*0830*/  STG.E desc[UR6][R6.64+-0x20], R20 ;  /* 0xffffe01406007986 */ /* 0x010fe8000c101906 */
[----:B------:R4:W-:Y:S04]  /*0840*/  STG.E desc[UR6][R6.64+0x5c], R18 ;  /* 0x00005c1206007986 */ /* 0x0009e8000c101906 */
[----:B------:R5:W-:Y:S04]  /*0850*/  STG.E desc[UR6][R6.64+-0x1c], R22 ;  /* 0xffffe41606007986 */ /* 0x000be8000c101906 */
[----:B0-----:R-:W5:Y:S04]  /*0860*/  LDG.E R21, desc[UR6][R6.64+0x64] ;  /* 0x0000640606157981 */ /* 0x001f68000c1e1900 */
[----:B------:R-:W5:Y:S04]  /*0870*/  LDG.E R19, desc[UR6][R6.64+-0x18] ;  /* 0xffffe80606137981 */ /* 0x000f68000c1e1900 */
[----:B-1----:R-:W5:Y:S04]  /*0880*/  LDG.E R25, desc[UR6][R6.64+0x68] ;  /* 0x0000680606197981 */ /* 0x002f68000c1e1900 */
[----:B------:R-:W5:Y:S04]  /*0890*/  LDG.E R23, desc[UR6][R6.64+-0x14] ;  /* 0xffffec0606177981 */ /* 0x000f68000c1e1900 */
[----:B--2---:R-:W2:Y:S04]  /*08a0*/  LDG.E R29, desc[UR6][R6.64+0x6c] ;  /* 0x00006c06061d7981 */ /* 0x004ea8000c1e1900 */
[----:B------:R-:W2:Y:S04]  /*08b0*/  LDG.E R27, desc[UR6][R6.64+-0x10] ;  /* 0xfffff006061b7981 */ /* 0x000ea8000c1e1900 */
[----:B---3--:R-:W3:Y:S04]  /*08c0*/  LDG.E R17, desc[UR6][R6.64+-0xc] ;  /* 0xfffff40606117981 */ /* 0x008ee8000c1e1900 */
[----:B----4-:R-:W4:Y:S04]  /*08d0*/  LDG.E R18, desc[UR6][R6.64+0x74] ;  /* 0x0000740606127981 */ /* 0x010f28000c1e1900 */
[----:B-----5:R-:W5:Y:S04]  /*08e0*/  LDG.E R22, desc[UR6][R6.64+0x78] ;  /* 0x0000780606167981 */ /* 0x020f68000c1e1900 */
[----:B------:R-:W5:Y:S04]  /*08f0*/  LDG.E R20, desc[UR6][R6.64+-0x4] ;  /* 0xfffffc0606147981 */ /* 0x000f68000c1e1900 */
[----:B------:R0:W-:Y:S04]  /*0900*/  STG.E desc[UR6][R6.64+0x60], R15 ;  /* 0x0000600f06007986 */ /* 0x0001e8000c101906 */
[----:B------:R0:W-:Y:S04]  /*0910*/  STG.E desc[UR6][R6.64+-0xc], R14 ;  /* 0xfffff40e06007986 */ /* 0x0001e8000c101906 */
[----:B------:R0:W-:Y:S04]  /*0920*/  STG.E desc[UR6][R6.64+0x74], R16 ;  /* 0x0000741006007986 */ /* 0x0001e8000c101906 */
[----:B------:R0:W-:Y:S04]  /*0930*/  STG.E desc[UR6][R6.64+-0x18], R21 ;  /* 0xffffe81506007986 */ /* 0x0001e8000c101906 */
[----:B------:R0:W-:Y:S04]  /*0940*/  STG.E desc[UR6][R6.64+0x64], R19 ;  /* 0x0000641306007986 */ /* 0x0001e8000c101906 */
[----:B------:R0:W-:Y:S04]  /*0950*/  STG.E desc[UR6][R6.64+-0x14], R25 ;  /* 0xffffec1906007986 */ /* 0x0001e8000c101906 */
[----:B------:R0:W-:Y:S04]  /*0960*/  STG.E desc[UR6][R6.64+0x68], R23 ;  /* 0x0000681706007986 */ /* 0x0001e8000c101906 */
[----:B--2---:R0:W-:Y:S04]  /*0970*/  STG.E desc[UR6][R6.64+-0x10], R29 ;  /* 0xfffff01d06007986 */ /* 0x0041e8000c101906 */
[----:B------:R0:W-:Y:S04]  /*0980*/  STG.E desc[UR6][R6.64+0x6c], R27 ;  /* 0x00006c1b06007986 */ /* 0x0001e8000c101906 */
[----:B---3--:R0:W-:Y:S04]  /*0990*/  STG.E desc[UR6][R6.64+0x70], R17 ;  /* 0x0000701106007986 */ /* 0x0081e8000c101906 */
[----:B----4-:R0:W-:Y:S04]  /*09a0*/  STG.E desc[UR6][R6.64+-0x8], R18 ;  /* 0xfffff81206007986 */ /* 0x0101e8000c101906 */
[----:B-----5:R0:W-:Y:S04]  /*09b0*/  STG.E desc[UR6][R6.64+-0x4], R22 ;  /* 0xfffffc1606007986 */ /* 0x0201e8000c101906 */
[----:B------:R0:W-:Y:S02]  /*09c0*/  STG.E desc[UR6][R6.64+0x78], R20 ;  /* 0x0000781406007986 */ /* 0x0001e4000c101906 */
.L_x_1:
[----:B------:R-:W-:Y:S05]  /*09d0*/  BSYNC.RECONVERGENT B0 ;  /* 0x0000000000007941 */ /* 0x000fea0003800200 */
.L_x_0:
[----:B------:R-:W-:Y:S01]  /*09e0*/  IMAD.X R5, RZ, RZ, R5, P1 ;  /* 0x000000ffff057224 */ /* 0x000fe200008e0605 */
[----:B0-----:R-:W-:Y:S01]  /*09f0*/  IADD3.X R7, PT, PT, RZ, R7, RZ, P2, !PT ;  /* 0x00000007ff077210 */ /* 0x001fe200017fe4ff */
[----:B------:R-:W-:Y:S06]  /*0a00*/  BRA.U UP1, `(.L_x_2) ;  /* 0xfffffff501cc7547 */ /* 0x000fec000b83ffff */
[----:B------:R-:W-:Y:S05]  /*0a10*/  BRA.U UP0, `(.L_x_3) ;  /* 0xfffffff500ac7547 */ /* 0x000fea000b83ffff */
[----:B------:R-:W0:Y:S01]  /*0a20*/  LDCU.64 UR4, c[0x0][0x380] ;  /* 0x00007000ff0477ac */ /* 0x000e220008000a00 */
[C---:B------:R-:W-:Y:S02]  /*0a30*/  IADD3 R8, P0, PT, R2.reuse, 0x80, RZ ;  /* 0x0000008002087810 */ /* 0x040fe40007f1e0ff */
[C---:B------:R-:W-:Y:S02]  /*0a40*/  IADD3 R12, P1, PT, R2.reuse, 0xff8, RZ ;  /* 0x00000ff8020c7810 */ /* 0x040fe40007f3e0ff */
[----:B------:R-:W-:Y:S01]  /*0a50*/  IADD3 R10, P2, PT, R2, 0x3c, RZ ;  /* 0x0000003c020a7810 */ /* 0x000fe20007f5e0ff */
[--C-:B------:R-:W-:Y:S02]  /*0a60*/  IMAD.X R7, RZ, RZ, R3.reuse, P0 ;  /* 0x000000ffff077224 */ /* 0x100fe400000e0603 */
[----:B------:R-:W-:Y:S01]  /*0a70*/  IMAD.X R17, RZ, RZ, R3, P1 ;  /* 0x000000ffff117224 */ /* 0x000fe200008e0603 */
[----:B------:R-:W-:Y:S02]  /*0a80*/  IADD3.X R15, PT, PT, RZ, R3, RZ, P2, !PT ;  /* 0x00000003ff0f7210 */ /* 0x000fe400017fe4ff */
[----:B0-----:R-:W-:Y:S01]  /*0a90*/  LEA R6, P3, R0, UR4, 0x2 ;  /* 0x0000000400067c11 */ /* 0x001fe2000f8610ff */
[----:B------:R-:W-:-:S03]  /*0aa0*/  UMOV UR4, URZ ;  /* 0x000000ff00047c82 */ /* 0x000fc60008000000 */
[----:B------:R-:W-:-:S09]  /*0ab0*/  LEA.HI.X R9, R0, UR5, RZ, 0x2, P3 ;  /* 0x0000000500097c11 */ /* 0x000fd200098f14ff */
.L_x_4:
[----:B------:R-:W-:Y:S02]  /*0ac0*/  IMAD.MOV.U32 R2, RZ, RZ, R8 ;  /* 0x000000ffff027224 */ /* 0x000fe400078e0008 */
[----:B------:R-:W-:-:S05]  /*0ad0*/  IMAD.MOV.U32 R3, RZ, RZ, R7 ;  /* 0x000000ffff037224 */ /* 0x000fca00078e0007 */
[----:B--2---:R0:W2:Y:S01]  /*0ae0*/  LDG.E R11, desc[UR6][R2.64] ;  /* 0x00000006020b7981 */ /* 0x0040a2000c1e1900 */
[----:B------:R-:W-:Y:S01]  /*0af0*/  IMAD.MOV.U32 R4, RZ, RZ, R6 ;  /* 0x000000ffff047224 */ /* 0x000fe200078e0006 */
[----:B------:R-:W-:Y:S02]  /*0b00*/  MOV R5, R9 ;  /* 0x0000000900057202 */ /* 0x000fe40000000f00 */
[----:B0-----:R-:W-:Y:S01]  /*0b10*/  MOV R2, R12 ;  /* 0x0000000c00027202 */ /* 0x001fe20000000f00 */
[----:B------:R-:W-:Y:S02]  /*0b20*/  IMAD.MOV.U32 R3, RZ, RZ, R17 ;  /* 0x000000ffff037224 */ /* 0x000fe400078e0011 */
[----:B--2---:R0:W-:Y:S04]  /*0b30*/  STG.E desc[UR6][R4.64], R11 ;  /* 0x0000000b04007986 */ /* 0x0041e8000c101906 */
[----:B------:R-:W2:Y:S01]  /*0b40*/  LDG.E R13, desc[UR6][R2.64+-0x78] ;  /* 0xffff8806020d7981 */ /* 0x000ea2000c1e1900 */
[----:B0-----:R-:W-:-:S02]  /*0b50*/  IMAD.MOV.U32 R4, RZ, RZ, R10 ;  /* 0x000000ffff047224 */ /* 0x001fc400078e000a */
[----:B------:R-:W-:-:S05]  /*0b60*/  IMAD.MOV.U32 R5, RZ, RZ, R15 ;  /* 0x000000ffff057224 */ /* 0x000fca00078e000f */
[----:B--2---:R0:W-:Y:S04]  /*0b70*/  STG.E desc[UR6][R4.64+-0x3c], R13 ;  /* 0xffffc40d04007986 */ /* 0x0041e8000c101906 */
[----:B------:R-:W2:Y:S04]  /*0b80*/  LDG.E R15, desc[UR6][R2.64+-0x74] ;  /* 0xffff8c06020f7981 */ /* 0x000ea8000c1e1900 */
[----:B--2---:R1:W-:Y:S04]  /*0b90*/  STG.E desc[UR6][R4.64+-0x38], R15 ;  /* 0xffffc80f04007986 */ /* 0x0043e8000c101906 */
[----:B------:R-:W2:Y:S04]  /*0ba0*/  LDG.E R17, desc[UR6][R2.64+-0x70] ;  /* 0xffff900602117981 */ /* 0x000ea8000c1e1900 */
[----:B--2---:R2:W-:Y:S04]  /*0bb0*/  STG.E desc[UR6][R4.64+-0x34], R17 ;  /* 0xffffcc1104007986 */ /* 0x0045e8000c101906 */
[----:B------:R-:W3:Y:S04]  /*0bc0*/  LDG.E R19, desc[UR6][R2.64+-0x6c] ;  /* 0xffff940602137981 */ /* 0x000ee8000c1e1900 */
[----:B---3--:R3:W-:Y:S04]  /*0bd0*/  STG.E desc[UR6][R4.64+-0x30], R19 ;  /* 0xffffd01304007986 */ /* 0x0087e8000c101906 */
[----:B------:R-:W4:Y:S04]  /*0be0*/  LDG.E R21, desc[UR6][R2.64+-0x68] ;  /* 0xffff980602157981 */ /* 0x000f28000c1e1900 */
[----:B----4-:R4:W-:Y:S04]  /*0bf0*/  STG.E desc[UR6][R4.64+-0x2c], R21 ;  /* 0xffffd41504007986 */ /* 0x0109e8000c101906 */
[----:B------:R-:W5:Y:S04]  /*0c00*/  LDG.E R11, desc[UR6][R2.64+-0x64] ;  /* 0xffff9c06020b7981 */ /* 0x000f68000c1e1900 */
[----:B-----5:R5:W-:Y:S04]  /*0c10*/  STG.E desc[UR6][R4.64+-0x28], R11 ;  /* 0xffffd80b04007986 */ /* 0x020be8000c101906 */
[----:B0-----:R-:W2:Y:S04]  /*0c20*/  LDG.E R13, desc[UR6][R2.64+-0x60] ;  /* 0xffffa006020d7981 */ /* 0x001ea8000c1e1900 */
[----:B--2---:R0:W-:Y:S04]  /*0c30*/  STG.E desc[UR6][R4.64+-0x24], R13 ;  /* 0xffffdc0d04007986 */ /* 0x0041e8000c101906 */
[----:B-1----:R-:W2:Y:S04]  /*0c40*/  LDG.E R15, desc[UR6][R2.64+-0x5c] ;  /* 0xffffa406020f7981 */ /* 0x002ea8000c1e1900 */
[----:B--2---:R1:W-:Y:S04]  /*0c50*/  STG.E desc[UR6][R4.64+-0x20], R15 ;  /* 0xffffe00f04007986 */ /* 0x0043e8000c101906 */
[----:B------:R-:W2:Y:S04]  /*0c60*/  LDG.E R17, desc[UR6][R2.64+-0x58] ;  /* 0xffffa80602117981 */ /* 0x000ea8000c1e1900 */
[----:B--2---:R2:W-:Y:S04]  /*0c70*/  STG.E desc[UR6][R4.64+-0x1c], R17 ;  /* 0xffffe41104007986 */ /* 0x0045e8000c101906 */
[----:B---3--:R-:W3:Y:S04]  /*0c80*/  LDG.E R19, desc[UR6][R2.64+-0x54] ;  /* 0xffffac0602137981 */ /* 0x008ee8000c1e1900 */
[----:B---3--:R3:W-:Y:S04]  /*0c90*/  STG.E desc[UR6][R4.64+-0x18], R19 ;  /* 0xffffe81304007986 */ /* 0x0087e8000c101906 */
[----:B----4-:R-:W4:Y:S04]  /*0ca0*/  LDG.E R21, desc[UR6][R2.64+-0x50] ;  /* 0xffffb00602157981 */ /* 0x010f28000c1e1900 */
[----:B----4-:R4:W-:Y:S04]  /*0cb0*/  STG.E desc[UR6][R4.64+-0x14], R21 ;  /* 0xffffec1504007986 */ /* 0x0109e8000c101906 */
[----:B-----5:R-:W5:Y:S04]  /*0cc0*/  LDG.E R11, desc[UR6][R2.64+-0x4c] ;  /* 0xffffb406020b7981 */ /* 0x020f68000c1e1900 */
        /* <DEDUP_REMOVED lines=28> */
[----:B--2---:R-:W-:Y:S04]  /*0e90*/  STG.E desc[UR6][R4.64+0x28], R15 ;  /* 0x0000280f04007986 */ /* 0x004fe8000c101906 */
[----:B------:R-:W2:Y:S04]  /*0ea0*/  LDG.E R17, desc[UR6][R2.64+-0x10] ;  /* 0xfffff00602117981 */ /* 0x000ea8000c1e1900 */
[----:B--2---:R1:W-:Y:S04]  /*0eb0*/  STG.E desc[UR6][R4.64+0x2c], R17 ;  /* 0x00002c1104007986 */ /* 0x0043e8000c101906 */
[----:B---3--:R-:W2:Y:S04]  /*0ec0*/  LDG.E R19, desc[UR6][R2.64+-0xc] ;  /* 0xfffff40602137981 */ /* 0x008ea8000c1e1900 */
[----:B--2---:R2:W-:Y:S04]  /*0ed0*/  STG.E desc[UR6][R4.64+0x30], R19 ;  /* 0x0000301304007986 */ /* 0x0045e8000c101906 */
[----:B----4-:R-:W3:Y:S04]  /*0ee0*/  LDG.E R21, desc[UR6][R2.64+-0x8] ;  /* 0xfffff80602157981 */ /* 0x010ee8000c1e1900 */
[----:B---3--:R2:W-:Y:S04]  /*0ef0*/  STG.E desc[UR6][R4.64+0x34], R21 ;  /* 0x0000341504007986 */ /* 0x0085e8000c101906 */
[----:B-----5:R-:W3:Y:S04]  /*0f00*/  LDG.E R11, desc[UR6][R2.64+-0x4] ;  /* 0xfffffc06020b7981 */ /* 0x020ee8000c1e1900 */
[----:B---3--:R2:W-:Y:S04]  /*0f10*/  STG.E desc[UR6][R4.64+0x38], R11 ;  /* 0x0000380b04007986 */ /* 0x0085e8000c101906 */
[----:B0-----:R-:W3:Y:S01]  /*0f20*/  LDG.E R13, desc[UR6][R2.64] ;  /* 0x00000006020d7981 */ /* 0x001ee2000c1e1900 */
[----:B------:R-:W-:Y:S01]  /*0f30*/  UIADD3 UR4, UPT, UPT, UR4, 0x1f, URZ ;  /* 0x0000001f04047890 */ /* 0x000fe2000fffe0ff */
[----:B------:R-:W-:-:S02]  /*0f40*/  IADD3 R6, P2, PT, R6, 0x4, RZ ;  /* 0x0000000406067810 */ /* 0x000fc40007f5e0ff */
[----:B------:R-:W-:Y:S01]  /*0f50*/  IADD3 R8, P0, PT, R8, -0x4, RZ ;  /* 0xfffffffc08087810 */ /* 0x000fe20007f1e0ff */
[----:B------:R-:W-:Y:S01]  /*0f60*/  UISETP.NE.AND UP0, UPT, UR4, 0x3e0, UPT ;  /* 0x000003e00400788c */ /* 0x000fe2000bf05270 */
[----:B------:R-:W-:Y:S01]  /*0f70*/  IADD3 R12, P1, PT, R2, -0x7c, RZ ;  /* 0xffffff84020c7810 */ /* 0x000fe20007f3e0ff */
[----:B------:R-:W-:Y:S01]  /*0f80*/  IMAD.X R9, RZ, RZ, R9, P2 ;  /* 0x000000ffff097224 */ /* 0x000fe200010e0609 */
[----:B------:R-:W-:Y:S02]  /*0f90*/  IADD3 R10, P3, PT, R4, 0x7c, RZ ;  /* 0x0000007c040a7810 */ /* 0x000fe40007f7e0ff */
[----:B-1----:R-:W-:Y:S02]  /*0fa0*/  IADD3.X R17, PT, PT, R3, -0x1, RZ, P1, !PT ;  /* 0xffffffff03117810 */ /* 0x002fe40000ffe4ff */
[----:B------:R-:W-:Y:S02]  /*0fb0*/  IADD3.X R15, PT, PT, RZ, R5, RZ, P3, !PT ;  /* 0x00000005ff0f7210 */ /* 0x000fe40001ffe4ff */
[----:B------:R-:W-:Y:S01]  /*0fc0*/  IADD3.X R7, PT, PT, R7, -0x1, RZ, P0, !PT ;  /* 0xffffffff07077810 */ /* 0x000fe200007fe4ff */
[----:B---3--:R2:W-:Y:S01]  /*0fd0*/  STG.E desc[UR6][R4.64+0x3c], R13 ;  /* 0x00003c0d04007986 */ /* 0x0085e2000c101906 */
[----:B------:R-:W-:Y:S05]  /*0fe0*/  BRA.U UP0, `(.L_x_4) ;  /* 0xfffffff900b47547 */ /* 0x000fea000b83ffff */
[----:B------:R-:W-:Y:S05]  /*0ff0*/  EXIT ;  /* 0x000000000000794d */ /* 0x000fea0003800000 */
.L_x_5:
[----:B------:R-:W-:-:S00]  /*1000*/  BRA `(.L_x_5) ;  /* 0xfffffffc00fc7947 */ /* 0x000fc0000383ffff */
[----:B------:R-:W-:-:S00]  /*1010*/  NOP ;  /* 0x0000000000007918 */ /* 0x000fc00000000000 */
        /* <DEDUP_REMOVED lines=14> */
.L_x_17:


//--------------------- .text._Z13parallel_swapPiii --------------------------
	.section	.text._Z13parallel_swapPiii,"ax",@progbits
	.align	128
        .global         _Z13parallel_swapPiii
        .type           _Z13parallel_swapPiii,@function
        .size           _Z13parallel_swapPiii,(.L_x_18 - _Z13parallel_swapPiii)
        .other          _Z13parallel_swapPiii,@"STO_CUDA_ENTRY STV_DEFAULT"
_Z13parallel_swapPiii:
.text._Z13parallel_swapPiii:
[----:B------:R-:W-:Y:S01]  /*0000*/  LDC R1, c[0x0][0x37c] ;  /* 0x0000df00ff017b82 */ /* 0x000fe20000000800 */
[----:B------:R-:W0:Y:S07]  /*0010*/  S2R R7, SR_TID.X ;  /* 0x0000000000077919 */ /* 0x000e2e0000002100 */
[----:B------:R-:W0:Y:S01]  /*0020*/  LDC.64 R4, c[0x0][0x388] ;  /* 0x0000e200ff047b82 */ /* 0x000e220000000a00 */
[----:B------:R-:W1:Y:S07]  /*0030*/  LDCU.64 UR4, c[0x0][0x358] ;  /* 0x00006b00ff0477ac */ /* 0x000e6e0008000a00 */
[----:B------:R-:W2:Y:S01]  /*0040*/  LDC.64 R2, c[0x0][0x380] ;  /* 0x0000e000ff027b82 */ /* 0x000ea20000000a00 */
[----:B0-----:R-:W-:-:S02]  /*0050*/  IMAD R5, R5, 0x1f, R7 ;  /* 0x0000001f05057824 */ /* 0x001fc400078e0207 */
[----:B------:R-:W-:Y:S02]  /*0060*/  IMAD R7, R4, 0x1f, R7 ;  /* 0x0000001f04077824 */ /* 0x000fe400078e0207 */
[----:B--2---:R-:W-:-:S04]  /*0070*/  IMAD.WIDE R4, R5, 0x4, R2 ;  /* 0x0000000405047825 */ /* 0x004fc800078e0202 */
[----:B------:R-:W-:Y:S01]  /*0080*/  IMAD.WIDE R2, R7, 0x4, R2 ;  /* 0x0000000407027825 */ /* 0x000fe200078e0202 */
[----:B-1----:R-:W2:Y:S04]  /*0090*/  LDG.E R9, desc[UR4][R4.64] ;  /* 0x0000000404097981 */ /* 0x002ea8000c1e1900 */
[----:B------:R-:W3:Y:S04]  /*00a0*/  LDG.E R7, desc[UR4][R2.64] ;  /* 0x0000000402077981 */ /* 0x000ee8000c1e1900 */
[----:B--2---:R-:W-:Y:S04]  /*00b0*/  STG.E desc[UR4][R2.64], R9 ;  /* 0x0000000902007986 */ /* 0x004fe8000c101904 */
[----:B---3--:R-:W-:Y:S01]  /*00c0*/  STG.E desc[UR4][R4.64], R7 ;  /* 0x0000000704007986 */ /* 0x008fe2000c101904 */
[----:B------:R-:W-:Y:S05]  /*00d0*/  EXIT ;  /* 0x000000000000794d */ /* 0x000fea0003800000 */
.L_x_6:
        /* <DEDUP_REMOVED lines=10> */
.L_x_18:


//--------------------- .text._Z16calculate_scoresPiPdS0_S0_ --------------------------
	.section	.text._Z16calculate_scoresPiPdS0_S0_,"ax",@progbits
	.align	128
        .global         _Z16calculate_scoresPiPdS0_S0_
        .type           _Z16calculate_scoresPiPdS0_S0_,@function
        .size           _Z16calculate_scoresPiPdS0_S0_,(.L_x_16 - _Z16calculate_scoresPiPdS0_S0_)
        .other          _Z16calculate_scoresPiPdS0_S0_,@"STO_CUDA_ENTRY STV_DEFAULT"
_Z16calculate_scoresPiPdS0_S0_:
.text._Z16calculate_scoresPiPdS0_S0_:
[----:B------:R-:W-:Y:S01]  /*0000*/  LDC R1, c[0x0][0x37c] ;  /* 0x0000df00ff017b82 */ /* 0x000fe20000000800 */
[----:B------:R-:W0:Y:S07]  /*0010*/  S2R R0, SR_CTAID.X ;  /* 0x0000000000007919 */ /* 0x000e2e0000002500 */
[----:B------:R-:W1:Y:S01]  /*0020*/  LDC.64 R26, c[0x0][0x380] ;  /* 0x0000e000ff1a7b82 */ /* 0x000e620000000a00 */
[----:B------:R-:W2:Y:S01]  /*0030*/  LDCU.64 UR4, c[0x0][0x358] ;  /* 0x00006b00ff0477ac */ /* 0x000ea20008000a00 */
[----:B------:R-:W0:Y:S06]  /*0040*/  S2R R3, SR_TID.X ;  /* 0x0000000000037919 */ /* 0x000e2c0000002100 */
[----:B------:R-:W3:Y:S01]  /*0050*/  LDC.64 R8, c[0x0][0x388] ;  /* 0x0000e200ff087b82 */ /* 0x000ee20000000a00 */
[----:B0-----:R-:W-:-:S04]  /*0060*/  LEA R0, R0, R3, 0x5 ;  /* 0x0000000300007211 */ /* 0x001fc800078e28ff */
[----:B------:R-:W-:-:S05]  /*0070*/  LEA R3, R0, -R0, 0x5 ;  /* 0x8000000000037211 */ /* 0x000fca00078e28ff */
[----:B-1----:R-:W-:-:S05]  /*0080*/  IMAD.WIDE R26, R3, 0x4, R26 ;  /* 0x00000004031a7825 */ /* 0x002fca00078e021a */
[----:B--2---:R-:W2:Y:S04]  /*0090*/  LDG.E R2, desc[UR4][R26.64] ;  /* 0x000000041a027981 */ /* 0x004ea8000c1e1900 */
[----:B------:R-:W2:Y:S04]  /*00a0*/  LDG.E R3, desc[UR4][R26.64+0x4] ;  /* 0x000004041a037981 */ /* 0x000ea8000c1e1900 */
[----:B------:R-:W4:Y:S04]  /*00b0*/  LDG.E R12, desc[UR4][R26.64+0x8] ;  /* 0x000008041a0c7981 */ /* 0x000f28000c1e1900 */
[----:B------:R-:W5:Y:S04]  /*00c0*/  LDG.E R11, desc[UR4][R26.64+0xc] ;  /* 0x00000c041a0b7981 */ /* 0x000f68000c1e1900 */
        /* <DEDUP_REMOVED lines=8> */
[----:B------:R-:W5:Y:S01]  /*0150*/  LDG.E R22, desc[UR4][R26.64+0x40] ;  /* 0x000040041a167981 */ /* 0x000f62000c1e1900 */
[----:B--2---:R-:W-:-:S04]  /*0160*/  IMAD R7, R2, 0x1f, R3 ;  /* 0x0000001f02077824 */ /* 0x004fc800078e0203 */
[----:B---3--:R-:W-:-:S04]  /*0170*/  IMAD.WIDE R6, R7, 0x8, R8 ;  /* 0x0000000807067825 */ /* 0x008fc800078e0208 */
[----:B----4-:R-:W-:Y:S02]  /*0180*/  IMAD R19, R3, 0x1f, R12 ;  /* 0x0000001f03137824 */ /* 0x010fe400078e020c */
[----:B------:R-:W2:Y:S02]  /*0190*/  LDG.E.64 R6, desc[UR4][R6.64] ;  /* 0x0000000406067981 */ /* 0x000ea4000c1e1b00 */
[----:B------:R-:W-:Y:S02]  /*01a0*/  IMAD.WIDE R18, R19, 0x8, R8 ;  /* 0x0000000813127825 */ /* 0x000fe400078e0208 */
[----:B------:R-:W3:Y:S02]  /*01b0*/  LDG.E R3, desc[UR4][R26.64+0x1c] ;  /* 0x00001c041a037981 */ /* 0x000ee4000c1e1900 */
[----:B-----5:R-:W-:Y:S02]  /*01c0*/  IMAD R17, R12, 0x1f, R11 ;  /* 0x0000001f0c117824 */ /* 0x020fe400078e020b */
[----:B------:R-:W4:Y:S02]  /*01d0*/  LDG.E.64 R18, desc[UR4][R18.64] ;  /* 0x0000000412127981 */ /* 0x000f24000c1e1b00 */
[----:B------:R-:W-:-:S06]  /*01e0*/  IMAD.WIDE R16, R17, 0x8, R8 ;  /* 0x0000000811107825 */ /* 0x000fcc00078e0208 */
[----:B------:R-:W5:Y:S01]  /*01f0*/  LDG.E.64 R16, desc[UR4][R16.64] ;  /* 0x0000000410107981 */ /* 0x000f62000c1e1b00 */
[----:B------:R-:W-:-:S04]  /*0200*/  IMAD R25, R11, 0x1f, R10 ;  /* 0x0000001f0b197824 */ /* 0x000fc800078e020a */
[----:B------:R-:W-:-:S06]  /*0210*/  IMAD.WIDE R24, R25, 0x8, R8 ;  /* 0x0000000819187825 */ /* 0x000fcc00078e0208 */
[----:B------:R-:W5:Y:S01]  /*0220*/  LDG.E.64 R24, desc[UR4][R24.64] ;  /* 0x0000000418187981 */ /* 0x000f62000c1e1b00 */
[----:B------:R-:W-:-:S04]  /*0230*/  IMAD R11, R10, 0x1f, R13 ;  /* 0x0000001f0a0b7824 */ /* 0x000fc800078e020d */
[----:B------:R-:W-:-:S04]  /*0240*/  IMAD.WIDE R10, R11, 0x8, R8 ;  /* 0x000000080b0a7825 */ /* 0x000fc800078e0208 */
[----:B------:R-:W-:Y:S02]  /*0250*/  IMAD R15, R13, 0x1f, R4 ;  /* 0x0000001f0d0f7824 */ /* 0x000fe400078e0204 */
[----:B------:R-:W5:Y:S02]  /*0260*/  LDG.E.64 R10, desc[UR4][R10.64] ;  /* 0x000000040a0a7981 */ /* 0x000f64000c1e1b00 */
[----:B------:R-:W-:-:S06]  /*0270*/  IMAD.WIDE R14, R15, 0x8, R8 ;  /* 0x000000080f0e7825 */ /* 0x000fcc00078e0208 */
[----:B------:R-:W5:Y:S01]  /*0280*/  LDG.E.64 R14, desc[UR4][R14.64] ;  /* 0x000000040e0e7981 */ /* 0x000f62000c1e1b00 */
[----:B--2---:R-:W-:Y:S01]  /*0290*/  DADD R6, RZ, R6 ;  /* 0x00000000ff067229 */ /* 0x004fe20000000006 */
[----:B---3--:R-:W-:Y:S02]  /*02a0*/  IMAD R13, R4, 0x1f, R3 ;  /* 0x0000001f040d7824 */ /* 0x008fe400078e0203 */
[----:B------:R-:W2:Y:S05]  /*02b0*/  LDG.E R4, desc[UR4][R26.64+0x30] ;  /* 0x000030041a047981 */ /* 0x000eaa000c1e1900 */
[----:B----4-:R-:W-:Y:S01]  /*02c0*/  DADD R18, R6, R18 ;  /* 0x0000000006127229 */ /* 0x010fe20000000012 */
[----:B------:R-:W-:-:S04]  /*02d0*/  IMAD.WIDE R6, R13, 0x8, R8 ;  /* 0x000000080d067825 */ /* 0x000fc800078e0208 */
[----:B------:R-:W-:Y:S02]  /*02e0*/  IMAD R13, R3, 0x1f, R20 ;  /* 0x0000001f030d7824 */ /* 0x000fe400078e0214 */
[----:B------:R-:W3:Y:S02]  /*02f0*/  LDG.E.64 R6, desc[UR4][R6.64] ;  /* 0x0000000406067981 */ /* 0x000ee4000c1e1b00 */
[----:B------:R-:W-:Y:S01]  /*0300*/  IMAD.WIDE R12, R13, 0x8, R8 ;  /* 0x000000080d0c7825 */ /* 0x000fe200078e0208 */
[----:B-----5:R-:W-:Y:S01]  /*0310*/  DADD R16, R18, R16 ;  /* 0x0000000012107229 */ /* 0x020fe20000000010 */
[----:B------:R-:W4:Y:S02]  /*0320*/  LDG.E R3, desc[UR4][R26.64+0x34] ;  /* 0x000034041a037981 */ /* 0x000f24000c1e1900 */
[----:B------:R-:W-:Y:S02]  /*0330*/  IMAD R19, R20, 0x1f, R5 ;  /* 0x0000001f14137824 */ /* 0x000fe400078e0205 */
[----:B------:R-:W5:Y:S02]  /*0340*/  LDG.E.64 R12, desc[UR4][R12.64] ;  /* 0x000000040c0c7981 */ /* 0x000f64000c1e1b00 */
[----:B------:R-:W-:-:S02]  /*0350*/  IMAD.WIDE R18, R19, 0x8, R8 ;  /* 0x0000000813127825 */ /* 0x000fc400078e0208 */
[----:B------:R-:W5:Y:S04]  /*0360*/  LDG.E R20, desc[UR4][R26.64+0x38] ;  /* 0x000038041a147981 */ /* 0x000f68000c1e1900 */
[----:B------:R-:W5:Y:S01]  /*0370*/  LDG.E.64 R18, desc[UR4][R18.64] ;  /* 0x0000000412127981 */ /* 0x000f62000c1e1b00 */
[----:B------:R-:W-:Y:S01]  /*0380*/  DADD R24, R16, R24 ;  /* 0x0000000010187229 */ /* 0x000fe20000000018 */
[----:B------:R-:W-:-:S04]  /*0390*/  IMAD R17, R5, 0x1f, R28 ;  /* 0x0000001f05117824 */ /* 0x000fc800078e021c */
[----:B------:R-:W-:-:S06]  /*03a0*/  IMAD.WIDE R16, R17, 0x8, R8 ;  /* 0x0000000811107825 */ /* 0x000fcc00078e0208 */
[----:B------:R-:W5:Y:S01]  /*03b0*/  LDG.E.64 R16, desc[UR4][R16.64] ;  /* 0x0000000410107981 */ /* 0x000f62000c1e1b00 */
[----:B------:R-:W-:Y:S01]  /*03c0*/  DADD R10, R24, R10 ;  /* 0x00000000180a7229 */ /* 0x000fe2000000000a */
[----:B------:R-:W-:-:S07]  /*03d0*/  IMAD R5, R28, 0x1f, R23 ;  /* 0x0000001f1c057824 */ /* 0x000fce00078e0217 */
[----:B------:R-:W-:Y:S01]  /*03e0*/  DADD R14, R10, R14 ;  /* 0x000000000a0e7229 */ /* 0x000fe2000000000e */
[----:B------:R-:W-:Y:S02]  /*03f0*/  IMAD.WIDE R10, R5, 0x8, R8 ;  /* 0x00000008050a7825 */ /* 0x000fe400078e0208 */
[----:B------:R-:W5:Y:S04]  /*0400*/  LDG.E R5, desc[UR4][R26.64+0x44] ;  /* 0x000044041a057981 */ /* 0x000f68000c1e1900 */
[----:B------:R-:W5:Y:S01]  /*0410*/  LDG.E.64 R10, desc[UR4][R10.64] ;  /* 0x000000040a0a7981 */ /* 0x000f62000c1e1b00 */
[----:B--2---:R-:W-:Y:S01]  /*0420*/  IMAD R23, R23, 0x1f, R4 ;  /* 0x0000001f17177824 */ /* 0x004fe200078e0204 */
[----:B---3--:R-:W-:-:S03]  /*0430*/  DADD R14, R14, R6 ;  /* 0x000000000e0e7229 */ /* 0x008fc60000000006 */
[----:B------:R-:W-:-:S04]  /*0440*/  IMAD.WIDE R6, R23, 0x8, R8 ;  /* 0x0000000817067825 */ /* 0x000fc800078e0208 */
[----:B----4-:R-:W-:Y:S02]  /*0450*/  IMAD R23, R4, 0x1f, R3 ;  /* 0x0000001f04177824 */ /* 0x010fe400078e0203 */
[----:B------:R-:W2:Y:S01]  /*0460*/  LDG.E.64 R6, desc[UR4][R6.64] ;  /* 0x0000000406067981 */ /* 0x000ea2000c1e1b00 */
[----:B-----5:R-:W-:Y:S01]  /*0470*/  DADD R14, R14, R12 ;  /* 0x000000000e0e7229 */ /* 0x020fe2000000000c */
[----:B------:R-:W-:Y:S02]  /*0480*/  IMAD.WIDE R12, R23, 0x8, R8 ;  /* 0x00000008170c7825 */ /* 0x000fe400078e0208 */
[----:B------:R-:W3:Y:S02]  /*0490*/  LDG.E R4, desc[UR4][R26.64+0x48] ;  /* 0x000048041a047981 */ /* 0x000ee4000c1e1900 */
[----:B------:R-:W-:Y:S02]  /*04a0*/  IMAD R3, R3, 0x1f, R20 ;  /* 0x0000001f03037824 */ /* 0x000fe400078e0214 */
[----:B------:R-:W4:Y:S01]  /*04b0*/  LDG.E.64 R12, desc[UR4][R12.64] ;  /* 0x000000040c0c7981 */ /* 0x000f22000c1e1b00 */
[----:B------:R-:W-:Y:S01]  /*04c0*/  DADD R18, R14, R18 ;  /* 0x000000000e127229 */ /* 0x000fe20000000012 */
[----:B------:R-:W-:-:S02]  /*04d0*/  IMAD.WIDE R14, R3, 0x8, R8 ;  /* 0x00000008030e7825 */ /* 0x000fc400078e0208 */
[----:B------:R-:W5:Y:S04]  /*04e0*/  LDG.E R3, desc[UR4][R26.64+0x4c] ;  /* 0x00004c041a037981 */ /* 0x000f68000c1e1900 */
[----:B------:R-:W5:Y:S01]  /*04f0*/  LDG.E.64 R14, desc[UR4][R14.64] ;  /* 0x000000040e0e7981 */ /* 0x000f62000c1e1b00 */
[----:B------:R-:W-:Y:S01]  /*0500*/  IMAD R25, R20, 0x1f, R21 ;  /* 0x0000001f14197824 */ /* 0x000fe200078e0215 */
[----:B------:R-:W-:Y:S02]  /*0510*/  DADD R16, R18, R16 ;  /* 0x0000000012107229 */ /* 0x000fe40000000010 */
[----:B------:R-:W5:Y:S01]  /*0520*/  LDG.E R20, desc[UR4][R26.64+0x50] ;  /* 0x000050041a147981 */ /* 0x000f62000c1e1900 */
[----:B------:R-:W-:-:S04]  /*0530*/  IMAD.WIDE R24, R25, 0x8, R8 ;  /* 0x0000000819187825 */ /* 0x000fc800078e0208 */
[----:B------:R-:W-:Y:S02]  /*0540*/  IMAD R19, R21, 0x1f, R22 ;  /* 0x0000001f15137824 */ /* 0x000fe400078e0216 */
[----:B------:R-:W5:Y:S02]  /*0550*/  LDG.E.64 R24, desc[UR4][R24.64] ;  /* 0x0000000418187981 */ /* 0x000f64000c1e1b00 */
[----:B------:R-:W-:-:S06]  /*0560*/  IMAD.WIDE R18, R19, 0x8, R8 ;  /* 0x0000000813127825 */ /* 0x000fcc00078e0208 */
[----:B------:R-:W5:Y:S01]  /*0570*/  LDG.E.64 R18, desc[UR4][R18.64] ;  /* 0x0000000412127981 */ /* 0x000f62000c1e1b00 */
[----:B------:R-:W-:Y:S01]  /*0580*/  IMAD R21, R22, 0x1f, R5 ;  /* 0x0000001f16157824 */ /* 0x000fe200078e0205 */
[----:B------:R-:W-:Y:S02]  /*0590*/  DADD R10, R16, R10 ;  /* 0x00000000100a7229 */ /* 0x000fe4000000000a */
[----:B------:R-:W5:Y:S01]  /*05a0*/  LDG.E R22, desc[UR4][R26.64+0x58] ;  /* 0x000058041a167981 */ /* 0x000f62000c1e1900 */
[----:B------:R-:W-:-:S03]  /*05b0*/  IMAD.WIDE R16, R21, 0x8, R8 ;  /* 0x0000000815107825 */ /* 0x000fc600078e0208 */
[----:B------:R-:W5:Y:S04]  /*05c0*/  LDG.E R21, desc[UR4][R26.64+0x54] ;  /* 0x000054041a157981 */ /* 0x000f68000c1e1900 */
[----:B------:R-:W5:Y:S01]  /*05d0*/  LDG.E.64 R16, desc[UR4][R16.64] ;  /* 0x0000000410107981 */ /* 0x000f62000c1e1b00 */
[----:B--2---:R-:W-:Y:S01]  /*05e0*/  DADD R6, R10, R6 ;  /* 0x000000000a067229 */ /* 0x004fe20000000006 */
[----:B---3--:R-:W-:Y:S02]  /*05f0*/  IMAD R11, R5, 0x1f, R4 ;  /* 0x0000001f050b7824 */ /* 0x008fe400078e0204 */
[----:B------:R-:W2:Y:S02]  /*0600*/  LDG.E R5, desc[UR4][R26.64+0x5c] ;  /* 0x00005c041a057981 */ /* 0x000ea4000c1e1900 */
[----:B------:R-:W-:-:S03]  /*0610*/  IMAD.WIDE R10, R11, 0x8, R8 ;  /* 0x000000080b0a7825 */ /* 0x000fc600078e0208 */
[----:B----4-:R-:W-:Y:S02]  /*0620*/  DADD R12, R6, R12 ;  /* 0x00000000060c7229 */ /* 0x010fe4000000000c */
[----:B------:R-:W3:Y:S04]  /*0630*/  LDG.E R7, desc[UR4][R26.64+0x60] ;  /* 0x000060041a077981 */ /* 0x000ee8000c1e1900 */
[----:B------:R-:W4:Y:S01]  /*0640*/  LDG.E.64 R10, desc[UR4][R10.64] ;  /* 0x000000040a0a7981 */ /* 0x000f22000c1e1b00 */
[----:B-----5:R-:W-:Y:S01]  /*0650*/  IMAD R23, R4, 0x1f, R3 ;  /* 0x0000001f04177824 */ /* 0x020fe200078e0203 */
[----:B------:R-:W-:Y:S02]  /*0660*/  DADD R14, R12, R14 ;  /* 0x000000000c0e7229 */ /* 0x000fe4000000000e */
[----:B------:R-:W5:Y:S01]  /*0670*/  LDG.E R4, desc[UR4][R26.64+0x64] ;  /* 0x000064041a047981 */ /* 0x000f62000c1e1900 */
[----:B------:R-:W-:-:S03]  /*0680*/  IMAD.WIDE R12, R23, 0x8, R8 ;  /* 0x00000008170c7825 */ /* 0x000fc600078e0208 */
[----:B------:R-:W5:Y:S04]  /*0690*/  LDG.E R6, desc[UR4][R26.64+0x68] ;  /* 0x000068041a067981 */ /* 0x000f68000c1e1900 */
[----:B------:R-:W5:Y:S01]  /*06a0*/  LDG.E.64 R12, desc[UR4][R12.64] ;  /* 0x000000040c0c7981 */ /* 0x000f62000c1e1b00 */
[----:B------:R-:W-:Y:S01]  /*06b0*/  DADD R24, R14, R24 ;  /* 0x000000000e187229 */ /* 0x000fe20000000018 */
[----:B------:R-:W-:Y:S02]  /*06c0*/  IMAD R15, R3, 0x1f, R20 ;  /* 0x0000001f030f7824 */ /* 0x000fe400078e0214 */
[----:B------:R-:W5:Y:S04]  /*06d0*/  LDG.E R23, desc[UR4][R26.64+0x74] ;  /* 0x000074041a177981 */ /* 0x000f68000c1e1900 */
[----:B------:R-:W5:Y:S01]  /*06e0*/  LDG.E R3, desc[UR4][R26.64+0x6c] ;  /* 0x00006c041a037981 */ /* 0x000f62000c1e1900 */
[----:B------:R-:W-:Y:S01]  /*06f0*/  DADD R18, R24, R18 ;  /* 0x0000000018127229 */ /* 0x000fe20000000012 */
[----:B------:R-:W-:-:S02]  /*0700*/  IMAD.WIDE R14, R15, 0x8, R8 ;  /* 0x000000080f0e7825 */ /* 0x000fc400078e0208 */
[----:B------:R-:W5:Y:S04]  /*0710*/  LDG.E R24, desc[UR4][R26.64+0x70] ;  /* 0x000070041a187981 */ /* 0x000f68000c1e1900 */
[----:B------:R-:W5:Y:S04]  /*0720*/  LDG.E.64 R14, desc[UR4][R14.64] ;  /* 0x000000040e0e7981 */ /* 0x000f68000c1e1b00 */
[----:B------:R-:W5:Y:S01]  /*0730*/  LDG.E R25, desc[UR4][R26.64+0x78] ;  /* 0x000078041a197981 */ /* 0x000f62000c1e1900 */
[----:B------:R-:W-:Y:S01]  /*0740*/  IMAD R29, R20, 0x1f, R21 ;  /* 0x0000001f141d7824 */ /* 0x000fe200078e0215 */
[----:B------:R-:W-:-:S03]  /*0750*/  DADD R16, R18, R16 ;  /* 0x0000000012107229 */ /* 0x000fc60000000010 */
[----:B------:R-:W-:-:S04]  /*0760*/  IMAD.WIDE R18, R29, 0x8, R8 ;  /* 0x000000081d127825 */ /* 0x000fc800078e0208 */
[----:B------:R-:W-:Y:S02]  /*0770*/  IMAD R21, R21, 0x1f, R22 ;  /* 0x0000001f15157824 */ /* 0x000fe400078e0216 */
[----:B------:R-:W5:Y:S02]  /*0780*/  LDG.E.64 R18, desc[UR4][R18.64] ;  /* 0x0000000412127981 */ /* 0x000f64000c1e1b00 */
[----:B------:R-:W-:-:S06]  /*0790*/  IMAD.WIDE R20, R21, 0x8, R8 ;  /* 0x0000000815147825 */ /* 0x000fcc00078e0208 */
[----:B------:R-:W5:Y:S01]  /*07a0*/  LDG.E.64 R20, desc[UR4][R20.64] ;  /* 0x0000000414147981 */ /* 0x000f62000c1e1b00 */
[----:B--2---:R-:W-:-:S04]  /*07b0*/  IMAD R29, R22, 0x1f, R5 ;  /* 0x0000001f161d7824 */ /* 0x004fc800078e0205 */
[----:B------:R-:W-:Y:S01]  /*07c0*/  IMAD.WIDE R28, R29, 0x8, R8 ;  /* 0x000000081d1c7825 */ /* 0x000fe200078e0208 */
[----:B----4-:R-:W-:-:S04]  /*07d0*/  DADD R10, R16, R10 ;  /* 0x00000000100a7229 */ /* 0x010fc8000000000a */
[----:B------:R0:W2:Y:S01]  /*07e0*/  LDG.E.64 R26, desc[UR4][R28.64] ;  /* 0x000000041c1a7981 */ /* 0x0000a2000c1e1b00 */
[----:B---3--:R-:W-:-:S04]  /*07f0*/  IMAD R17, R5, 0x1f, R7 ;  /* 0x0000001f05117824 */ /* 0x008fc800078e0207 */
[----:B------:R-:W-:-:S04]  /*0800*/  IMAD.WIDE R16, R17, 0x8, R8 ;  /* 0x0000000811107825 */ /* 0x000fc800078e0208 */
[----:B-----5:R-:W-:Y:S02]  /*0810*/  IMAD R7, R7, 0x1f, R4 ;  /* 0x0000001f07077824 */ /* 0x020fe400078e0204 */
[----:B------:R-:W3:Y:S01]  /*0820*/  LDG.E.64 R16, desc[UR4][R16.64] ;  /* 0x0000000410107981 */ /* 0x000ee2000c1e1b00 */
[----:B------:R-:W-:Y:S01]  /*0830*/  DADD R10, R10, R12 ;  /* 0x000000000a0a7229 */ /* 0x000fe2000000000c */
[----:B------:R-:W-:-:S04]  /*0840*/  IMAD.WIDE R12, R7, 0x8, R8 ;  /* 0x00000008070c7825 */ /* 0x000fc800078e0208 */
[----:B------:R-:W-:Y:S02]  /*0850*/  IMAD R5, R4, 0x1f, R6 ;  /* 0x0000001f04057824 */ /* 0x000fe400078e0206 */
[----:B------:R-:W4:Y:S02]  /*0860*/  LDG.E.64 R12, desc[UR4][R12.64] ;  /* 0x000000040c0c7981 */ /* 0x000f24000c1e1b00 */
[----:B------:R-:W-:-:S04]  /*0870*/  IMAD.WIDE R4, R5, 0x8, R8 ;  /* 0x0000000805047825 */ /* 0x000fc800078e0208 */
[----:B------:R-:W-:Y:S02]  /*0880*/  IMAD R7, R6, 0x1f, R3 ;  /* 0x0000001f06077824 */ /* 0x000fe400078e0203 */
[----:B------:R-:W5:Y:S02]  /*0890*/  LDG.E.64 R4, desc[UR4][R4.64] ;  /* 0x0000000404047981 */ /* 0x000f64000c1e1b00 */
[----:B------:R-:W-:-:S04]  /*08a0*/  IMAD.WIDE R6, R7, 0x8, R8 ;  /* 0x0000000807067825 */ /* 0x000fc800078e0208 */
[----:B0-----:R-:W-:Y:S02]  /*08b0*/  IMAD R29, R3, 0x1f, R24 ;  /* 0x0000001f031d7824 */ /* 0x001fe400078e0218 */
[----:B------:R-:W5:Y:S02]  /*08c0*/  LDG.E.64 R6, desc[UR4][R6.64] ;  /* 0x0000000406067981 */ /* 0x000f64000c1e1b00 */
[----:B------:R-:W-:Y:S01]  /*08d0*/  IMAD.WIDE R28, R29, 0x8, R8 ;  /* 0x000000081d1c7825 */ /* 0x000fe200078e0208 */
[----:B------:R-:W-:-:S03]  /*08e0*/  DADD R10, R10, R14 ;  /* 0x000000000a0a7229 */ /* 0x000fc6000000000e */
[----:B------:R-:W-:Y:S02]  /*08f0*/  IMAD R15, R24, 0x1f, R23 ;  /* 0x0000001f180f7824 */ /* 0x000fe400078e0217 */
[----:B------:R-:W5:Y:S02]  /*0900*/  LDG.E.64 R28, desc[UR4][R28.64] ;  /* 0x000000041c1c7981 */ /* 0x000f64000c1e1b00 */
[----:B------:R-:W-:-:S04]  /*0910*/  IMAD.WIDE R14, R15, 0x8, R8 ;  /* 0x000000080f0e7825 */ /* 0x000fc800078e0208 */
[----:B------:R-:W-:Y:S02]  /*0920*/  IMAD R3, R23, 0x1f, R25 ;  /* 0x0000001f17037824 */ /* 0x000fe400078e0219 */
[----:B------:R-:W5:Y:S01]  /*0930*/  LDG.E.64 R14, desc[UR4][R14.64] ;  /* 0x000000040e0e7981 */ /* 0x000f62000c1e1b00 */
[----:B------:R-:W-:Y:S02]  /*0940*/  IMAD R25, R25, 0x1f, R2 ;  /* 0x0000001f19197824 */ /* 0x000fe400078e0202 */
[----:B------:R-:W-:-:S04]  /*0950*/  IMAD.WIDE R2, R3, 0x8, R8 ;  /* 0x0000000803027825 */ /* 0x000fc800078e0208 */
[----:B------:R-:W-:Y:S02]  /*0960*/  IMAD.WIDE R8, R25, 0x8, R8 ;  /* 0x0000000819087825 */ /* 0x000fe400078e0208 */
[----:B------:R-:W5:Y:S04]  /*0970*/  LDG.E.64 R2, desc[UR4][R2.64] ;  /* 0x0000000402027981 */ /* 0x000f68000c1e1b00 */
[----:B------:R-:W5:Y:S01]  /*0980*/  LDG.E.64 R8, desc[UR4][R8.64] ;  /* 0x0000000408087981 */ /* 0x000f62000c1e1b00 */
[----:B------:R-:W-:-:S08]  /*0990*/  DADD R10, R10, R18 ;  /* 0x000000000a0a7229 */ /* 0x000fd00000000012 */
[----:B------:R-:W-:Y:S01]  /*09a0*/  DADD R10, R10, R20 ;  /* 0x000000000a0a7229 */ /* 0x000fe20000000014 */
[----:B------:R-:W-:Y:S07]  /*09b0*/  BSSY.RECONVERGENT B0, `(.L_x_7) ;  /* 0x000001c000007945 */ /* 0x000fee0003800200 */
[----:B--2---:R-:W-:-:S08]  /*09c0*/  DADD R10, R10, R26 ;  /* 0x000000000a0a7229 */ /* 0x004fd0000000001a */
[----:B---3--:R-:W-:-:S08]  /*09d0*/  DADD R10, R10, R16 ;  /* 0x000000000a0a7229 */ /* 0x008fd00000000010 */
[----:B----4-:R-:W-:Y:S01]  /*09e0*/  DADD R10, R10, R12 ;  /* 0x000000000a0a7229 */ /* 0x010fe2000000000c */
[----:B------:R-:W0:Y:S07]  /*09f0*/  LDC.64 R12, c[0x0][0x398] ;  /* 0x0000e600ff0c7b82 */ /* 0x000e2e0000000a00 */
[----:B-----5:R-:W-:-:S08]  /*0a00*/  DADD R4, R10, R4 ;  /* 0x000000000a047229 */ /* 0x020fd00000000004 */
[----:B------:R-:W-:-:S08]  /*0a10*/  DADD R4, R4, R6 ;  /* 0x0000000004047229 */ /* 0x000fd00000000006 */
[----:B------:R-:W-:-:S08]  /*0a20*/  DADD R4, R4, R28 ;  /* 0x0000000004047229 */ /* 0x000fd0000000001c */
[----:B------:R-:W-:-:S08]  /*0a30*/  DADD R4, R4, R14 ;  /* 0x0000000004047229 */ /* 0x000fd0000000000e */
[----:B------:R-:W-:-:S08]  /*0a40*/  DADD R2, R4, R2 ;  /* 0x0000000004027229 */ /* 0x000fd00000000002 */
[----:B------:R-:W-:-:S06]  /*0a50*/  DADD R8, R2, R8 ;  /* 0x0000000002087229 */ /* 0x000fcc0000000008 */
[----:B------:R-:W1:Y:S01]  /*0a60*/  MUFU.RCP64H R3, R9 ;  /* 0x0000000900037308 */ /* 0x000e620000001800 */
[----:B------:R-:W-:-:S06]  /*0a70*/  MOV R2, 0x1 ;  /* 0x0000000100027802 */ /* 0x000fcc0000000f00 */
[----:B-1----:R-:W-:-:S08]  /*0a80*/  DFMA R4, -R8, R2, 1 ;  /* 0x3ff000000804742b */ /* 0x002fd00000000102 */
[----:B------:R-:W-:-:S08]  /*0a90*/  DFMA R4, R4, R4, R4 ;  /* 0x000000040404722b */ /* 0x000fd00000000004 */
[----:B------:R-:W-:-:S08]  /*0aa0*/  DFMA R4, R2, R4, R2 ;  /* 0x000000040204722b */ /* 0x000fd00000000002 */
[----:B------:R-:W-:-:S08]  /*0ab0*/  DFMA R2, -R8, R4, 1 ;  /* 0x3ff000000802742b */ /* 0x000fd00000000104 */
[----:B------:R-:W-:-:S08]  /*0ac0*/  DFMA R2, R4, R2, R4 ;  /* 0x000000020402722b */ /* 0x000fd00000000004 */
[----:B------:R-:W-:-:S08]  /*0ad0*/  DMUL R6, R2, 10000 ;  /* 0x40c3880002067828 */ /* 0x000fd00000000000 */
[----:B------:R-:W-:Y:S01]  /*0ae0*/  DFMA R10, -R8, R6, 10000 ;  /* 0x40c38800080a742b */ /* 0x000fe20000000106 */
[----:B0-----:R-:W-:-:S07]  /*0af0*/  IMAD.WIDE R4, R0, 0x8, R12 ;  /* 0x0000000800047825 */ /* 0x001fce00078e020c */
[----:B------:R-:W-:Y:S01]  /*0b00*/  DFMA R2, R2, R10, R6 ;  /* 0x0000000a0202722b */ /* 0x000fe20000000006 */
[----:B------:R0:W-:Y:S09]  /*0b10*/  STG.E.64 desc[UR4][R4.64], R8 ;  /* 0x0000000804007986 */ /* 0x0001f2000c101b04 */
[----:B------:R-:W-:-:S05]  /*0b20*/  FFMA R6, RZ, R9, R3 ;  /* 0x00000009ff067223 */ /* 0x000fca0000000003 */
[----:B------:R-:W-:-:S13]  /*0b30*/  FSETP.GT.AND P0, PT, |R6|, 1.469367938527859385e-39, PT ;  /* 0x001000000600780b */ /* 0x000fda0003f04200 */
[----:B0-----:R-:W-:Y:S05]  /*0b40*/  @P0 BRA `(.L_x_8) ;  /* 0x0000000000080947 */ /* 0x001fea0003800000 */
[----:B------:R-:W-:-:S07]  /*0b50*/  MOV R6, 0xb70 ;  /* 0x00000b7000067802 */ /* 0x000fce0000000f00 */
[----:B------:R-:W-:Y:S05]  /*0b60*/  CALL.REL.NOINC `($__internal_0_$__cuda_sm20_div_rn_f64_full) ;  /* 0x0000000000147944 */ /* 0x000fea0003c00000 */
.L_x_8:
[----:B------:R-:W-:Y:S05]  /*0b70*/  BSYNC.RECONVERGENT B0 ;  /* 0x0000000000007941 */ /* 0x000fea0003800200 */
.L_x_7:
[----:B------:R-:W0:Y:S02]  /*0b80*/  LDC.64 R4, c[0x0][0x390] ;  /* 0x0000e400ff047b82 */ /* 0x000e240000000a00 */
[----:B0-----:R-:W-:-:S05]  /*0b90*/  IMAD.WIDE R4, R0, 0x8, R4 ;  /* 0x0000000800047825 */ /* 0x001fca00078e0204 */
[----:B------:R-:W-:Y:S01]  /*0ba0*/  STG.E.64 desc[UR4][R4.64], R2 ;  /* 0x0000000204007986 */ /* 0x000fe2000c101b04 */
[----:B------:R-:W-:Y:S05]  /*0bb0*/  EXIT ;  /* 0x000000000000794d */ /* 0x000fea0003800000 */
        .weak           $__internal_0_$__cuda_sm20_div_rn_f64_full
        .type           $__internal_0_$__cuda_sm20_div_rn_f64_full,@function
        .size           $__internal_0_$__cuda_sm20_div_rn_f64_full,(.L_x_16 - $__internal_0_$__cuda_sm20_div_rn_f64_full)
$__internal_0_$__cuda_sm20_div_rn_f64_full:
[C---:B------:R-:W-:Y:S01]  /*0bc0*/  FSETP.GEU.AND P0, PT, |R9|.reuse, 1.469367938527859385e-39, PT ;  /* 0x001000000900780b */ /* 0x040fe20003f0e200 */
[----:B------:R-:W-:Y:S01]  /*0bd0*/  BSSY.RECONVERGENT B1, `(.L_x_9) ;  /* 0x000004d000017945 */ /* 0x000fe20003800200 */
[----:B------:R-:W-:Y:S02]  /*0be0*/  LOP3.LUT R2, R9, 0x800fffff, RZ, 0xc0, !PT ;  /* 0x800fffff09027812 */ /* 0x000fe400078ec0ff */
[-C--:B------:R-:W-:Y:S02]  /*0bf0*/  MOV R4, R8.reuse ;  /* 0x0000000800047202 */ /* 0x080fe40000000f00 */
[----:B------:R-:W-:Y:S02]  /*0c00*/  MOV R5, R9 ;  /* 0x0000000900057202 */ /* 0x000fe40000000f00 */
[----:B------:R-:W-:Y:S02]  /*0c10*/  LOP3.LUT R3, R2, 0x3ff00000, RZ, 0xfc, !PT ;  /* 0x3ff0000002037812 */ /* 0x000fe400078efcff */
[----:B------:R-:W-:-:S02]  /*0c20*/  MOV R2, R8 ;  /* 0x0000000800027202 */ /* 0x000fc40000000f00 */
[----:B------:R-:W-:Y:S01]  /*0c30*/  MOV R10, 0x1 ;  /* 0x00000001000a7802 */ /* 0x000fe20000000f00 */
[----:B------:R-:W-:Y:S01]  /*0c40*/  @!P0 DMUL R2, R4, 8.98846567431157953865e+307 ;  /* 0x7fe0000004028828 */ /* 0x000fe20000000000 */
[----:B------:R-:W-:Y:S02]  /*0c50*/  LOP3.LUT R14, R9, 0x7ff00000, RZ, 0xc0, !PT ;  /* 0x7ff00000090e7812 */ /* 0x000fe400078ec0ff */
[----:B------:R-:W-:Y:S02]  /*0c60*/  MOV R7, 0x1ca00000 ;  /* 0x1ca0000000077802 */ /* 0x000fe40000000f00 */
[----:B------:R-:W-:Y:S01]  /*0c70*/  ISETP.LE.U32.AND P1, PT, R14, 0x40c00000, PT ;  /* 0x40c000000e00780c */ /* 0x000fe20003f23070 */
[----:B------:R-:W0:Y:S01]  /*0c80*/  MUFU.RCP64H R11, R3 ;  /* 0x00000003000b7308 */ /* 0x000e220000001800 */
[----:B------:R-:W-:Y:S02]  /*0c90*/  MOV R17, 0x40c00000 ;  /* 0x40c0000000117802 */ /* 0x000fe40000000f00 */
[----:B------:R-:W-:-:S02]  /*0ca0*/  MOV R16, R14 ;  /* 0x0000000e00107202 */ /* 0x000fc40000000f00 */
[----:B------:R-:W-:Y:S02]  /*0cb0*/  IADD3 R18, PT, PT, R17, -0x1, RZ ;  /* 0xffffffff11127810 */ /* 0x000fe40007ffe0ff */
[----:B------:R-:W-:Y:S02]  /*0cc0*/  @!P0 LOP3.LUT R16, R3, 0x7ff00000, RZ, 0xc0, !PT ;  /* 0x7ff0000003108812 */ /* 0x000fe400078ec0ff */
[----:B------:R-:W-:Y:S02]  /*0cd0*/  ISETP.GT.U32.AND P0, PT, R18, 0x7feffffe, PT ;  /* 0x7feffffe1200780c */ /* 0x000fe40003f04070 */
[----:B------:R-:W-:-:S04]  /*0ce0*/  IADD3 R18, PT, PT, R16, -0x1, RZ ;  /* 0xffffffff10127810 */ /* 0x000fc80007ffe0ff */
[----:B------:R-:W-:Y:S01]  /*0cf0*/  ISETP.GT.U32.OR P0, PT, R18, 0x7feffffe, P0 ;  /* 0x7feffffe1200780c */ /* 0x000fe20000704470 */
[----:B0-----:R-:W-:-:S08]  /*0d00*/  DFMA R12, R10, -R2, 1 ;  /* 0x3ff000000a0c742b */ /* 0x001fd00000000802 */
[----:B------:R-:W-:-:S08]  /*0d10*/  DFMA R12, R12, R12, R12 ;  /* 0x0000000c0c0c722b */ /* 0x000fd0000000000c */
[----:B------:R-:W-:Y:S01]  /*0d20*/  DFMA R10, R10, R12, R10 ;  /* 0x0000000c0a0a722b */ /* 0x000fe2000000000a */
[----:B------:R-:W-:-:S07]  /*0d30*/  SEL R12, R7, 0x63400000, !P1 ;  /* 0x63400000070c7807 */ /* 0x000fce0004800000 */
[----:B------:R-:W-:-:S08]  /*0d40*/  DFMA R8, R10, -R2, 1 ;  /* 0x3ff000000a08742b */ /* 0x000fd00000000802 */
[----:B------:R-:W-:Y:S01]  /*0d50*/  DFMA R10, R10, R8, R10 ;  /* 0x000000080a0a722b */ /* 0x000fe2000000000a */
[----:B------:R-:W-:Y:S02]  /*0d60*/  LOP3.LUT R9, R12, 0x38800, RZ, 0xfc, !PT ;  /* 0x000388000c097812 */ /* 0x000fe400078efcff */
[----:B------:R-:W-:-:S06]  /*0d70*/  MOV R8, RZ ;  /* 0x000000ff00087202 */ /* 0x000fcc0000000f00 */
[----:B------:R-:W-:-:S08]  /*0d80*/  DMUL R12, R10, R8 ;  /* 0x000000080a0c7228 */ /* 0x000fd00000000000 */
[----:B------:R-:W-:-:S08]  /*0d90*/  DFMA R14, R12, -R2, R8 ;  /* 0x800000020c0e722b */ /* 0x000fd00000000008 */
[----:B------:R-:W-:Y:S01]  /*0da0*/  DFMA R10, R10, R14, R12 ;  /* 0x0000000e0a0a722b */ /* 0x000fe2000000000c */
[----:B------:R-:W-:Y:S10]  /*0db0*/  @P0 BRA `(.L_x_10) ;  /* 0x0000000000740947 */ /* 0x000ff40003800000 */
[----:B------:R-:W-:Y:S02]  /*0dc0*/  LOP3.LUT R14, R5, 0x7ff00000, RZ, 0xc0, !PT ;  /* 0x7ff00000050e7812 */ /* 0x000fe400078ec0ff */
[----:B------:R-:W-:Y:S02]  /*0dd0*/  MOV R12, 0x40c00000 ;  /* 0x40c00000000c7802 */ /* 0x000fe40000000f00 */
[C---:B------:R-:W-:Y:S02]  /*0de0*/  IADD3 R13, PT, PT, -R14.reuse, RZ, RZ ;  /* 0x000000ff0e0d7210 */ /* 0x040fe40007ffe1ff */
[----:B------:R-:W-:Y:S02]  /*0df0*/  ISETP.LE.U32.AND P0, PT, R14, 0x40c00000, PT ;  /* 0x40c000000e00780c */ /* 0x000fe40003f03070 */
[----:B------:R-:W-:Y:S02]  /*0e00*/  VIADDMNMX R12, R13, R12, 0xb9600000, !PT ;  /* 0xb96000000d0c7446 */ /* 0x000fe4000780010c */
[----:B------:R-:W-:-:S02]  /*0e10*/  SEL R7, R7, 0x63400000, !P0 ;  /* 0x6340000007077807 */ /* 0x000fc40004000000 */
[----:B------:R-:W-:Y:S02]  /*0e20*/  VIMNMX R12, PT, PT, R12, 0x46a00000, PT ;  /* 0x46a000000c0c7848 */ /* 0x000fe40003fe0100 */
[----:B------:R-:W-:Y:S02]  /*0e30*/  MOV R14, RZ ;  /* 0x000000ff000e7202 */ /* 0x000fe40000000f00 */
[----:B------:R-:W-:-:S04]  /*0e40*/  IADD3 R7, PT, PT, R12, -R7, RZ ;  /* 0x800000070c077210 */ /* 0x000fc80007ffe0ff */
[----:B------:R-:W-:-:S06]  /*0e50*/  IADD3 R15, PT, PT, R7, 0x7fe00000, RZ ;  /* 0x7fe00000070f7810 */ /* 0x000fcc0007ffe0ff */
[----:B------:R-:W-:-:S10]  /*0e60*/  DMUL R12, R10, R14 ;  /* 0x0000000e0a0c7228 */ /* 0x000fd40000000000 */
[----:B------:R-:W-:-:S13]  /*0e70*/  FSETP.GTU.AND P0, PT, |R13|, 1.469367938527859385e-39, PT ;  /* 0x001000000d00780b */ /* 0x000fda0003f0c200 */
[----:B------:R-:W-:Y:S05]  /*0e80*/  @P0 BRA `(.L_x_11) ;  /* 0x0000000000840947 */ /* 0x000fea0003800000 */
[----:B------:R-:W-:Y:S01]  /*0e90*/  DFMA R2, R10, -R2, R8 ;  /* 0x800000020a02722b */ /* 0x000fe20000000008 */
[----:B------:R-:W-:-:S09]  /*0ea0*/  MOV R14, RZ ;  /* 0x000000ff000e7202 */ /* 0x000fd20000000f00 */
[C---:B------:R-:W-:Y:S02]  /*0eb0*/  FSETP.NEU.AND P0, PT, R3.reuse, RZ, PT ;  /* 0x000000ff0300720b */ /* 0x040fe40003f0d000 */
[----:B------:R-:W-:-:S04]  /*0ec0*/  LOP3.LUT R5, R3, 0x80000000, R5, 0x48, !PT ;  /* 0x8000000003057812 */ /* 0x000fc800078e4805 */
[----:B------:R-:W-:-:S07]  /*0ed0*/  LOP3.LUT R15, R5, R15, RZ, 0xfc, !PT ;  /* 0x0000000f050f7212 */ /* 0x000fce00078efcff */
[----:B------:R-:W-:Y:S05]  /*0ee0*/  @!P0 BRA `(.L_x_11) ;  /* 0x00000000006c8947 */ /* 0x000fea0003800000 */
[C---:B------:R-:W-:Y:S02]  /*0ef0*/  IADD3 R3, PT, PT, -R7.reuse, RZ, RZ ;  /* 0x000000ff07037210 */ /* 0x040fe40007ffe1ff */
[----:B------:R-:W-:Y:S02]  /*0f00*/  MOV R2, RZ ;  /* 0x000000ff00027202 */ /* 0x000fe40000000f00 */
[----:B------:R-:W-:-:S04]  /*0f10*/  IADD3 R7, PT, PT, -R7, -0x43300000, RZ ;  /* 0xbcd0000007077810 */ /* 0x000fc80007ffe1ff */
[----:B------:R-:W-:Y:S02]  /*0f20*/  DFMA R2, R12, -R2, R10 ;  /* 0x800000020c02722b */ /* 0x000fe4000000000a */
[----:B------:R-:W-:-:S08]  /*0f30*/  DMUL.RP R10, R10, R14 ;  /* 0x0000000e0a0a7228 */ /* 0x000fd00000008000 */
[----:B------:R-:W-:Y:S02]  /*0f40*/  FSETP.NEU.AND P0, PT, |R3|, R7, PT ;  /* 0x000000070300720b */ /* 0x000fe40003f0d200 */
[----:B------:R-:W-:Y:S02]  /*0f50*/  LOP3.LUT R5, R11, R5, RZ, 0x3c, !PT ;  /* 0x000000050b057212 */ /* 0x000fe400078e3cff */
[----:B------:R-:W-:Y:S02]  /*0f60*/  FSEL R12, R10, R12, !P0 ;  /* 0x0000000c0a0c7208 */ /* 0x000fe40004000000 */
[----:B------:R-:W-:Y:S01]  /*0f70*/  FSEL R13, R5, R13, !P0 ;  /* 0x0000000d050d7208 */ /* 0x000fe20004000000 */
[----:B------:R-:W-:Y:S06]  /*0f80*/  BRA `(.L_x_11) ;  /* 0x0000000000447947 */ /* 0x000fec0003800000 */
.L_x_10:
[----:B------:R-:W-:-:S14]  /*0f90*/  DSETP.NAN.AND P0, PT, R4, R4, PT ;  /* 0x000000040400722a */ /* 0x000fdc0003f08000 */
[----:B------:R-:W-:Y:S05]  /*0fa0*/  @P0 BRA `(.L_x_12) ;  /* 0x0000000000340947 */ /* 0x000fea0003800000 */
[----:B------:R-:W-:Y:S02]  /*0fb0*/  ISETP.NE.AND P0, PT, R17, R16, PT ;  /* 0x000000101100720c */ /* 0x000fe40003f05270 */
[----:B------:R-:W-:Y:S02]  /*0fc0*/  MOV R12, 0x0 ;  /* 0x00000000000c7802 */ /* 0x000fe40000000f00 */
[----:B------:R-:W-:-:S09]  /*0fd0*/  MOV R13, 0xfff80000 ;  /* 0xfff80000000d7802 */ /* 0x000fd20000000f00 */
[----:B------:R-:W-:Y:S05]  /*0fe0*/  @!P0 BRA `(.L_x_11) ;  /* 0x00000000002c8947 */ /* 0x000fea0003800000 */
[----:B------:R-:W-:Y:S02]  /*0ff0*/  ISETP.NE.AND P0, PT, R17, 0x7ff00000, PT ;  /* 0x7ff000001100780c */ /* 0x000fe40003f05270 */
[----:B------:R-:W-:Y:S02]  /*1000*/  LOP3.LUT R4, R5, 0x40c38800, RZ, 0x3c, !PT ;  /* 0x40c3880005047812 */ /* 0x000fe400078e3cff */
[----:B------:R-:W-:Y:S02]  /*1010*/  ISETP.EQ.OR P0, PT, R16, RZ, !P0 ;  /* 0x000000ff1000720c */ /* 0x000fe40004702670 */
[----:B------:R-:W-:-:S11]  /*1020*/  LOP3.LUT R13, R4, 0x80000000, RZ, 0xc0, !PT ;  /* 0x80000000040d7812 */ /* 0x000fd600078ec0ff */
[----:B------:R-:W-:Y:S02]  /*1030*/  @P0 LOP3.LUT R2, R13, 0x7ff00000, RZ, 0xfc, !PT ;  /* 0x7ff000000d020812 */ /* 0x000fe400078efcff */
[----:B------:R-:W-:Y:S02]  /*1040*/  @!P0 MOV R12, RZ ;  /* 0x000000ff000c8202 */ /* 0x000fe40000000f00 */
[----:B------:R-:W-:Y:S02]  /*1050*/  @P0 MOV R12, RZ ;  /* 0x000000ff000c0202 */ /* 0x000fe40000000f00 */
[----:B------:R-:W-:Y:S01]  /*1060*/  @P0 MOV R13, R2 ;  /* 0x00000002000d0202 */ /* 0x000fe20000000f00 */
[----:B------:R-:W-:Y:S06]  /*1070*/  BRA `(.L_x_11) ;  /* 0x0000000000087947 */ /* 0x000fec0003800000 */
.L_x_12:
[----:B------:R-:W-:Y:S02]  /*1080*/  LOP3.LUT R13, R5, 0x80000, RZ, 0xfc, !PT ;  /* 0x00080000050d7812 */ /* 0x000fe400078efcff */
[----:B------:R-:W-:-:S07]  /*1090*/  MOV R12, R4 ;  /* 0x00000004000c7202 */ /* 0x000fce0000000f00 */
.L_x_11:
[----:B------:R-:W-:Y:S05]  /*10a0*/  BSYNC.RECONVERGENT B1 ;  /* 0x0000000000017941 */ /* 0x000fea0003800200 */
.L_x_9:
[----:B------:R-:W-:Y:S01]  /*10b0*/  HFMA2 R7, -RZ, RZ, 0, 0 ;  /* 0x00000000ff077431 */ /* 0x000fe200000001ff */
[----:B------:R-:W-:Y:S02]  /*10c0*/  MOV R2, R12 ;  /* 0x0000000c00027202 */ /* 0x000fe40000000f00 */
[----:B------:R-:W-:Y:S01]  /*10d0*/  MOV R3, R13 ;  /* 0x0000000d00037202 */ /* 0x000fe20000000f00 */
[----:B------:R-:W-:Y:S06]  /*10e0*/  RET.REL.NODEC R6 `(_Z16calculate_scoresPiPdS0_S0_) ;  /* 0xffffffec06c47950 */ /* 0x000fec0003c3ffff */
.L_x_13:
        /* <DEDUP_REMOVED lines=9> */
.L_x_16:


//--------------------- .text._Z14random_shufflePi --------------------------
	.section	.text._Z14random_shufflePi,"ax",@progbits
	.align	128
        .global         _Z14random_shufflePi
        .type           _Z14random_shufflePi,@function
        .size           _Z14random_shufflePi,(.L_x_20 - _Z14random_shufflePi)
        .other          _Z14random_shufflePi,@"STO_CUDA_ENTRY STV_DEFAULT"
_Z14random_shufflePi:
.text._Z14random_shufflePi:
[----:B------:R-:W-:Y:S01]  /*0000*/  LDC R1, c[0x0][0x37c] ;  /* 0x0000df00ff017b82 */ /* 0x000fe20000000800 */
[----:B------:R-:W0:Y:S07]  /*0010*/  S2R R9, SR_CTAID.X ;  /* 0x0000000000097919 */ /* 0x000e2e0000002500 */
[----:B------:R-:W1:Y:S01]  /*0020*/  LDC.64 R2, c[0x0][0x380] ;  /* 0x0000e000ff027b82 */ /* 0x000e620000000a00 */
[----:B------:R-:W2:Y:S01]  /*0030*/  LDCU.64 UR6, c[0x0][0x358] ;  /* 0x00006b00ff0677ac */ /* 0x000ea20008000a00 */
[----:B------:R-:W0:Y:S02]  /*0040*/  S2R R0, SR_TID.X ;  /* 0x0000000000007919 */ /* 0x000e240000002100 */
[----:B0-----:R-:W-:-:S04]  /*0050*/  IMAD R9, R9, 0x20, R0 ;  /* 0x0000002009097824 */ /* 0x001fc800078e0200 */
[----:B------:R-:W-:-:S04]  /*0060*/  IMAD R5, R9, 0x1f, RZ ;  /* 0x0000001f09057824 */ /* 0x000fc800078e02ff */
[----:B-1----:R-:W-:Y:S01]  /*0070*/  IMAD.WIDE R2, R5, 0x4, R2 ;  /* 0x0000000405027825 */ /* 0x002fe200078e0202 */
[----:B------:R-:W-:-:S06]  /*0080*/  CS2R R4, SR_CLOCKLO ;  /* 0x0000000000047805 */ /* 0x000fcc0000015000 */
[----:B------:R-:W-:-:S04]  /*0090*/  IADD3 R0, P0, PT, R9, R4, RZ ;  /* 0x0000000409007210 */ /* 0x000fc80007f1e0ff */
[----:B------:R-:W-:Y:S02]  /*00a0*/  LOP3.LUT R0, R0, 0xaad26b49, RZ, 0x3c, !PT ;  /* 0xaad26b4900007812 */ /* 0x000fe400078e3cff */
[----:B------:R-:W-:-:S03]  /*00b0*/  LEA.HI.X.SX32 R5, R9, R5, 0x1, P0 ;  /* 0x0000000509057211 */ /* 0x000fc600000f0eff */
[----:B------:R-:W-:-:S04]  /*00c0*/  IMAD R11, R0, 0x4182bed5, RZ ;  /* 0x4182bed5000b7824 */ /* 0x000fc800078e02ff */
[C---:B------:R-:W-:Y:S02]  /*00d0*/  VIADD R0, R11.reuse, 0x75bcd15 ;  /* 0x075bcd150b007836 */ /* 0x040fe40000000000 */
[----:B------:R-:W-:-:S03]  /*00e0*/  VIADD R7, R11, 0x583f19 ;  /* 0x00583f190b077836 */ /* 0x000fc60000000000 */
[----:B------:R-:W-:Y:S01]  /*00f0*/  SHF.R.U32.HI R13, RZ, 0x2, R0 ;  /* 0x00000002ff0d7819 */ /* 0x000fe20000011600 */
[----:B------:R-:W-:-:S03]  /*0100*/  IMAD.SHL.U32 R4, R7, 0x10, RZ ;  /* 0x0000001007047824 */ /* 0x000fc600078e00ff */
[----:B------:R-:W-:Y:S02]  /*0110*/  LOP3.LUT R13, R13, R0, RZ, 0x3c, !PT ;  /* 0x000000000d0d7212 */ /* 0x000fe400078e3cff */
[----:B------:R-:W-:-:S03]  /*0120*/  LOP3.LUT R0, R11, 0x159a55e5, RZ, 0x3c, !PT ;  /* 0x159a55e50b007812 */ /* 0x000fc600078e3cff */
[----:B------:R-:W-:Y:S01]  /*0130*/  IMAD.SHL.U32 R6, R13, 0x2, RZ ;  /* 0x000000020d067824 */ /* 0x000fe200078e00ff */
[----:B------:R-:W-:-:S04]  /*0140*/  SHF.R.U32.HI R0, RZ, 0x2, R0 ;  /* 0x00000002ff007819 */ /* 0x000fc80000011600 */
[----:B------:R-:W-:Y:S02]  /*0150*/  LOP3.LUT R4, R7, R4, R6, 0x96, !PT ;  /* 0x0000000407047212 */ /* 0x000fe400078e9606 */
[--C-:B------:R-:W-:Y:S02]  /*0160*/  LOP3.LUT R6, R0, 0x159a55e5, R11.reuse, 0x96, !PT ;  /* 0x159a55e500067812 */ /* 0x100fe400078e960b */
[----:B------:R-:W-:Y:S02]  /*0170*/  LOP3.LUT R18, R4, R13, RZ, 0x3c, !PT ;  /* 0x0000000d04127212 */ /* 0x000fe400078e3cff */
[----:B------:R-:W-:Y:S01]  /*0180*/  LOP3.LUT R0, R5, 0xf7dcefdd, RZ, 0x3c, !PT ;  /* 0xf7dcefdd05007812 */ /* 0x000fe200078e3cff */
[----:B------:R-:W-:Y:S02]  /*0190*/  IMAD.SHL.U32 R4, R6, 0x2, RZ ;  /* 0x0000000206047824 */ /* 0x000fe400078e00ff */
[----:B------:R-:W-:Y:S02]  /*01a0*/  IMAD.SHL.U32 R9, R18, 0x10, RZ ;  /* 0x0000001012097824 */ /* 0x000fe400078e00ff */
[----:B------:R-:W-:-:S03]  /*01b0*/  IMAD R5, R0, -0x658354e5, R11 ;  /* 0x9a7cab1b00057824 */ /* 0x000fc600078e020b */
[----:B------:R-:W-:Y:S01]  /*01c0*/  LOP3.LUT R9, R6, R4, R9, 0x96, !PT ;  /* 0x0000000406097212 */ /* 0x000fe200078e9609 */
[----:B------:R-:W-:Y:S02]  /*01d0*/  VIADD R5, R5, 0x6a788e ;  /* 0x006a788e05057836 */ /* 0x000fe40000000000 */
[----:B------:R-:W-:Y:S01]  /*01e0*/  IMAD.MOV.U32 R6, RZ, RZ, 0x2f800000 ;  /* 0x2f800000ff067424 */ /* 0x000fe200078e00ff */
[----:B------:R-:W-:Y:S01]  /*01f0*/  LOP3.LUT R4, R9, R18, RZ, 0x3c, !PT ;  /* 0x0000001209047212 */ /* 0x000fe200078e3cff */
[----:B------:R-:W-:-:S03]  /*0200*/  IMAD.IADD R8, R5, 0x1, R18 ;  /* 0x0000000105087824 */ /* 0x000fc600078e0212 */
[----:B------:R-:W-:-:S04]  /*0210*/  IADD3 R9, PT, PT, R5, 0x587c5, R4 ;  /* 0x000587c505097810 */ /* 0x000fc80007ffe004 */
[----:B------:R-:W-:Y:S02]  /*0220*/  I2FP.F32.U32 R11, R9 ;  /* 0x00000009000b7245 */ /* 0x000fe40000201000 */
[----:B------:R-:W-:-:S03]  /*0230*/  I2FP.F32.U32 R9, R8 ;  /* 0x0000000800097245 */ /* 0x000fc60000201000 */
[-C--:B------:R-:W-:Y:S02]  /*0240*/  FFMA R11, R11, R6.reuse, 1.1641532182693481445e-10 ;  /* 0x2f0000000b0b7423 */ /* 0x080fe40000000006 */
[----:B------:R-:W-:Y:S02]  /*0250*/  FFMA R9, R9, R6, 1.1641532182693481445e-10 ;  /* 0x2f00000009097423 */ /* 0x000fe40000000006 */
[----:B------:R-:W-:Y:S02]  /*0260*/  FMUL R11, R11, 31 ;  /* 0x41f800000b0b7820 */ /* 0x000fe40000400000 */
[----:B------:R-:W-:-:S04]  /*0270*/  FMUL R9, R9, 31 ;  /* 0x41f8000009097820 */ /* 0x000fc80000400000 */
[----:B------:R-:W0:Y:S08]  /*0280*/  F2I.TRUNC.NTZ R11, R11 ;  /* 0x0000000b000b7305 */ /* 0x000e30000020f100 */
[----:B------:R-:W1:Y:S01]  /*0290*/  F2I.TRUNC.NTZ R9, R9 ;  /* 0x0000000900097305 */ /* 0x000e62000020f100 */
[----:B0-----:R-:W-:-:S05]  /*02a0*/  IMAD.WIDE R14, R11, 0x4, R2 ;  /* 0x000000040b0e7825 */ /* 0x001fca00078e0202 */
[----:B--2---:R-:W2:Y:S01]  /*02b0*/  LDG.E R19, desc[UR6][R14.64] ;  /* 0x000000060e137981 */ /* 0x004ea2000c1e1900 */
[----:B-1----:R-:W-:-:S05]  /*02c0*/  IMAD.WIDE R16, R9, 0x4, R2 ;  /* 0x0000000409107825 */ /* 0x002fca00078e0202 */
[----:B------:R-:W3:Y:S01]  /*02d0*/  LDG.E R13, desc[UR6][R16.64] ;  /* 0x00000006100d7981 */ /* 0x000ee2000c1e1900 */
[----:B------:R-:W-:-:S04]  /*02e0*/  IMAD R0, R0, -0x658354e5, RZ ;  /* 0x9a7cab1b00007824 */ /* 0x000fc800078e02ff */
[----:B------:R-:W-:-:S05]  /*02f0*/  VIADD R8, R0, 0x1f123bb5 ;  /* 0x1f123bb500087836 */ /* 0x000fca0000000000 */
[----:B------:R-:W-:-:S04]  /*0300*/  SHF.R.U32.HI R21, RZ, 0x2, R8 ;  /* 0x00000002ff157819 */ /* 0x000fc80000011608 */
[----:B------:R-:W-:Y:S01]  /*0310*/  LOP3.LUT R21, R21, R8, RZ, 0x3c, !PT ;  /* 0x0000000815157212 */ /* 0x000fe200078e3cff */
[----:B------:R-:W-:Y:S01]  /*0320*/  IMAD.SHL.U32 R9, R4, 0x10, RZ ;  /* 0x0000001004097824 */ /* 0x000fe200078e00ff */
[----:B------:R-:W-:-:S03]  /*0330*/  LOP3.LUT R8, R0, 0x5491333, RZ, 0x3c, !PT ;  /* 0x0549133300087812 */ /* 0x000fc600078e3cff */
[----:B------:R-:W-:Y:S01]  /*0340*/  IMAD.SHL.U32 R10, R21, 0x2, RZ ;  /* 0x00000002150a7824 */ /* 0x000fe200078e00ff */
[----:B------:R-:W-:-:S04]  /*0350*/  SHF.R.U32.HI R11, RZ, 0x2, R8 ;  /* 0x00000002ff0b7819 */ /* 0x000fc80000011608 */
[----:B------:R-:W-:Y:S02]  /*0360*/  LOP3.LUT R10, R4, R9, R10, 0x96, !PT ;  /* 0x00000009040a7212 */ /* 0x000fe400078e960a */
[----:B------:R-:W-:Y:S02]  /*0370*/  LOP3.LUT R11, R11, 0x5491333, R0, 0x96, !PT ;  /* 0x054913330b0b7812 */ /* 0x000fe400078e9600 */
[----:B------:R-:W-:-:S03]  /*0380*/  LOP3.LUT R12, R10, R21, RZ, 0x3c, !PT ;  /* 0x000000150a0c7212 */ /* 0x000fc600078e3cff */
[----:B------:R-:W-:Y:S02]  /*0390*/  IMAD.SHL.U32 R8, R11, 0x2, RZ ;  /* 0x000000020b087824 */ /* 0x000fe400078e00ff */
[----:B------:R-:W-:-:S05]  /*03a0*/  IMAD.SHL.U32 R0, R12, 0x10, RZ ;  /* 0x000000100c007824 */ /* 0x000fca00078e00ff */
[----:B------:R-:W-:-:S04]  /*03b0*/  LOP3.LUT R11, R11, R8, R0, 0x96, !PT ;  /* 0x000000080b0b7212 */ /* 0x000fc800078e9600 */
[----:B------:R-:W-:Y:S02]  /*03c0*/  LOP3.LUT R0, R11, R12, RZ, 0x3c, !PT ;  /* 0x0000000c0b007212 */ /* 0x000fe400078e3cff */
[C---:B------:R-:W-:Y:S02]  /*03d0*/  IADD3 R8, PT, PT, R5.reuse, 0xb0f8a, R12 ;  /* 0x000b0f8a05087810 */ /* 0x040fe40007ffe00c */
[----:B------:R-:W-:-:S04]  /*03e0*/  IADD3 R9, PT, PT, R5, 0x10974f, R0 ;  /* 0x0010974f05097810 */ /* 0x000fc80007ffe000 */
[----:B------:R-:W-:Y:S02]  /*03f0*/  I2FP.F32.U32 R11, R9 ;  /* 0x00000009000b7245 */ /* 0x000fe40000201000 */
[----:B------:R-:W-:-:S03]  /*0400*/  I2FP.F32.U32 R9, R8 ;  /* 0x0000000800097245 */ /* 0x000fc60000201000 */
[-C--:B------:R-:W-:Y:S02]  /*0410*/  FFMA R11, R11, R6.reuse, 1.1641532182693481445e-10 ;  /* 0x2f0000000b0b7423 */ /* 0x080fe40000000006 */
[----:B------:R-:W-:Y:S02]  /*0420*/  FFMA R9, R9, R6, 1.1641532182693481445e-10 ;  /* 0x2f00000009097423 */ /* 0x000fe40000000006 */
[----:B------:R-:W-:Y:S02]  /*0430*/  FMUL R22, R11, 31 ;  /* 0x41f800000b167820 */ /* 0x000fe40000400000 */
[----:B------:R-:W-:Y:S02]  /*0440*/  FMUL R20, R9, 31 ;  /* 0x41f8000009147820 */ /* 0x000fe40000400000 */
[----:B------:R-:W0:Y:S08]  /*0450*/  F2I.TRUNC.NTZ R21, R22 ;  /* 0x0000001600157305 */ /* 0x000e30000020f100 */
[----:B------:R-:W1:Y:S01]  /*0460*/  F2I.TRUNC.NTZ R11, R20 ;  /* 0x00000014000b7305 */ /* 0x000e62000020f100 */
[----:B0-----:R-:W-:-:S04]  /*0470*/  IMAD.WIDE R8, R21, 0x4, R2 ;  /* 0x0000000415087825 */ /* 0x001fc800078e0202 */
[----:B-1----:R-:W-:Y:S01]  /*0480*/  IMAD.WIDE R10, R11, 0x4, R2 ;  /* 0x000000040b0a7825 */ /* 0x002fe200078e0202 */
[----:B--2---:R-:W-:Y:S04]  /*0490*/  STG.E desc[UR6][R16.64], R19 ;  /* 0x0000001310007986 */ /* 0x004fe8000c101906 */
[----:B---3--:R0:W-:Y:S04]  /*04a0*/  STG.E desc[UR6][R14.64], R13 ;  /* 0x0000000d0e007986 */ /* 0x0081e8000c101906 */
[----:B------:R-:W2:Y:S04]  /*04b0*/  LDG.E R23, desc[UR6][R8.64] ;  /* 0x0000000608177981 */ /* 0x000ea8000c1e1900 */
[----:B------:R-:W3:Y:S01]  /*04c0*/  LDG.E R21, desc[UR6][R10.64] ;  /* 0x000000060a157981 */ /* 0x000ee2000c1e1900 */
[----:B------:R-:W-:-:S04]  /*04d0*/  SHF.R.U32.HI R24, RZ, 0x2, R7 ;  /* 0x00000002ff187819 */ /* 0x000fc80000011607 */
[----:B------:R-:W-:Y:S01]  /*04e0*/  LOP3.LUT R24, R24, R7, RZ, 0x3c, !PT ;  /* 0x0000000718187212 */ /* 0x000fe200078e3cff */
[----:B------:R-:W-:-:S04]  /*04f0*/  IMAD.SHL.U32 R7, R0, 0x10, RZ ;  /* 0x0000001000077824 */ /* 0x000fc800078e00ff */
[----:B------:R-:W-:Y:S01]  /*0500*/  IMAD.SHL.U32 R22, R24, 0x2, RZ ;  /* 0x0000000218167824 */ /* 0x000fe200078e00ff */
[----:B------:R-:W-:-:S04]  /*0510*/  SHF.R.U32.HI R25, RZ, 0x2, R18 ;  /* 0x00000002ff197819 */ /* 0x000fc80000011612 */
[----:B------:R-:W-:Y:S02]  /*0520*/  LOP3.LUT R7, R0, R7, R22, 0x96, !PT ;  /* 0x0000000700077212 */ /* 0x000fe400078e9616 */
[----:B------:R-:W-:Y:S02]  /*0530*/  LOP3.LUT R25, R25, R18, RZ, 0x3c, !PT ;  /* 0x0000001219197212 */ /* 0x000fe400078e3cff */
[----:B------:R-:W-:-:S03]  /*0540*/  LOP3.LUT R18, R7, R24, RZ, 0x3c, !PT ;  /* 0x0000001807127212 */ /* 0x000fc600078e3cff */
[----:B------:R-:W-:Y:S02]  /*0550*/  IMAD.SHL.U32 R7, R25, 0x2, RZ ;  /* 0x0000000219077824 */ /* 0x000fe400078e00ff */
[----:B0-----:R-:W-:-:S05]  /*0560*/  IMAD.SHL.U32 R14, R18, 0x10, RZ ;  /* 0x00000010120e7824 */ /* 0x001fca00078e00ff */
[----:B------:R-:W-:-:S04]  /*0570*/  LOP3.LUT R7, R25, R7, R14, 0x96, !PT ;  /* 0x0000000719077212 */ /* 0x000fc800078e960e */
[----:B------:R-:W-:Y:S02]  /*0580*/  LOP3.LUT R14, R7, R18, RZ, 0x3c, !PT ;  /* 0x00000012070e7212 */ /* 0x000fe400078e3cff */
[C---:B------:R-:W-:Y:S02]  /*0590*/  IADD3 R7, PT, PT, R5.reuse, 0x161f14, R18 ;  /* 0x00161f1405077810 */ /* 0x040fe40007ffe012 */
[----:B------:R-:W-:Y:S02]  /*05a0*/  IADD3 R13, PT, PT, R5, 0x1ba6d9, R14 ;  /* 0x001ba6d9050d7810 */ /* 0x000fe40007ffe00e */
        /* <DEDUP_REMOVED lines=8> */
[----:B0-----:R-:W-:-:S04]  /*0630*/  IMAD.WIDE R24, R7, 0x4, R2 ;  /* 0x0000000407187825 */ /* 0x001fc800078e0202 */
[----:B-1----:R-:W-:Y:S01]  /*0640*/  IMAD.WIDE R16, R13, 0x4, R2 ;  /* 0x000000040d107825 */ /* 0x002fe200078e0202 */
[----:B--2---:R0:W-:Y:S04]  /*0650*/  STG.E desc[UR6][R10.64], R23 ;  /* 0x000000170a007986 */ /* 0x0041e8000c101906 */
[----:B---3--:R0:W-:Y:S04]  /*0660*/  STG.E desc[UR6][R8.64], R21 ;  /* 0x0000001508007986 */ /* 0x0081e8000c101906 */
[----:B------:R-:W2:Y:S04]  /*0670*/  LDG.E R19, desc[UR6][R16.64] ;  /* 0x0000000610137981 */ /* 0x000ea8000c1e1900 */
[----:B------:R-:W3:Y:S01]  /*0680*/  LDG.E R15, desc[UR6][R24.64] ;  /* 0x00000006180f7981 */ /* 0x000ee2000c1e1900 */
[----:B------:R-:W-:-:S03]  /*0690*/  UMOV UR4, 0x6a788e ;  /* 0x006a788e00047882 */ /* 0x000fc60000000000 */
[----:B--2---:R0:W-:Y:S04]  /*06a0*/  STG.E desc[UR6][R24.64], R19 ;  /* 0x0000001318007986 */ /* 0x0041e8000c101906 */
[----:B---3--:R0:W-:Y:S02]  /*06b0*/  STG.E desc[UR6][R16.64], R15 ;  /* 0x0000000f10007986 */ /* 0x0081e4000c101906 */
.L_x_14:
[----:B-1----:R-:W-:Y:S01]  /*06c0*/  SHF.R.U32.HI R7, RZ, 0x2, R4 ;  /* 0x00000002ff077819 */ /* 0x002fe20000011604 */
[----:B0-----:R-:W-:Y:S01]  /*06d0*/  IMAD.SHL.U32 R9, R14, 0x10, RZ ;  /* 0x000000100e097824 */ /* 0x001fe200078e00ff */
[----:B------:R-:W-:Y:S02]  /*06e0*/  SHF.R.U32.HI R11, RZ, 0x2, R12 ;  /* 0x00000002ff0b7819 */ /* 0x000fe4000001160c */
[----:B------:R-:W-:Y:S02]  /*06f0*/  LOP3.LUT R7, R7, R4, RZ, 0x3c, !PT ;  /* 0x0000000407077212 */ /* 0x000fe400078e3cff */
[----:B------:R-:W-:-:S03]  /*0700*/  LOP3.LUT R11, R11, R12, RZ, 0x3c, !PT ;  /* 0x0000000c0b0b7212 */ /* 0x000fc600078e3cff */
[----:B------:R-:W-:-:S05]  /*0710*/  IMAD.SHL.U32 R4, R7, 0x2, RZ ;  /* 0x0000000207047824 */ /* 0x000fca00078e00ff */
[----:B------:R-:W-:-:S04]  /*0720*/  LOP3.LUT R4, R14, R9, R4, 0x96, !PT ;  /* 0x000000090e047212 */ /* 0x000fc800078e9604 */
[----:B------:R-:W-:Y:S01]  /*0730*/  LOP3.LUT R20, R4, R7, RZ, 0x3c, !PT ;  /* 0x0000000704147212 */ /* 0x000fe200078e3cff */
[----:B------:R-:W-:-:S04]  /*0740*/  IMAD.SHL.U32 R7, R11, 0x2, RZ ;  /* 0x000000020b077824 */ /* 0x000fc800078e00ff */
[----:B------:R-:W-:-:S05]  /*0750*/  IMAD.SHL.U32 R4, R20, 0x10, RZ ;  /* 0x0000001014047824 */ /* 0x000fca00078e00ff */
[----:B------:R-:W-:Y:S02]  /*0760*/  LOP3.LUT R7, R11, R7, R4, 0x96, !PT ;  /* 0x000000070b077212 */ /* 0x000fe400078e9604 */
[----:B------:R-:W-:Y:S02]  /*0770*/  IADD3 R4, PT, PT, R5, 0x212e9e, R20 ;  /* 0x00212e9e05047810 */ /* 0x000fe40007ffe014 */
[----:B------:R-:W-:-:S04]  /*0780*/  LOP3.LUT R22, R7, R20, RZ, 0x3c, !PT ;  /* 0x0000001407167212 */ /* 0x000fc800078e3cff */
        /* <DEDUP_REMOVED lines=10> */
[----:B------:R-:W2:Y:S01]  /*0830*/  LDG.E R15, desc[UR6][R16.64] ;  /* 0x00000006100f7981 */ /* 0x000ea2000c1e1900 */
[----:B-1----:R-:W-:-:S05]  /*0840*/  IMAD.WIDE R12, R13, 0x4, R2 ;  /* 0x000000040d0c7825 */ /* 0x002fca00078e0202 */
        /* <DEDUP_REMOVED lines=10> */
[----:B------:R-:W-:Y:S02]  /*08f0*/  IMAD.SHL.U32 R0, R18, 0x10, RZ ;  /* 0x0000001012007824 */ /* 0x000fe400078e00ff */
[----:B------:R-:W-:-:S03]  /*0900*/  VIADD R5, R5, 0x2c3e28 ;  /* 0x002c3e2805057836 */ /* 0x000fc60000000000 */
[----:B------:R-:W-:-:S04]  /*0910*/  LOP3.LUT R9, R9, R4, R0, 0x96, !PT ;  /* 0x0000000409097212 */ /* 0x000fc800078e9600 */
        /* <DEDUP_REMOVED lines=24> */
[----:B0-----:R-:W-:-:S03]  /*0aa0*/  LOP3.LUT R12, R14, R25, RZ, 0x3c, !PT ;  /* 0x000000190e0c7212 */ /* 0x001fc600078e3cff */
[----:B-1----:R-:W-:Y:S02]  /*0ab0*/  IMAD.SHL.U32 R7, R27, 0x2, RZ ;  /* 0x000000021b077824 */ /* 0x002fe400078e00ff */
[----:B------:R-:W-:-:S05]  /*0ac0*/  IMAD.SHL.U32 R0, R12, 0x10, RZ ;  /* 0x000000100c007824 */ /* 0x000fca00078e00ff */
[----:B------:R-:W-:-:S04]  /*0ad0*/  LOP3.LUT R7, R27, R7, R0, 0x96, !PT ;  /* 0x000000071b077212 */ /* 0x000fc800078e9600 */
[----:B------:R-:W-:-:S04]  /*0ae0*/  LOP3.LUT R0, R7, R12, RZ, 0x3c, !PT ;  /* 0x0000000c07007212 */ /* 0x000fc800078e3cff */
        /* <DEDUP_REMOVED lines=24> */
[----:B0-----:R-:W-:Y:S02]  /*0c70*/  IMAD.SHL.U32 R9, R27, 0x2, RZ ;  /* 0x000000021b097824 */ /* 0x001fe400078e00ff */
        /* <DEDUP_REMOVED lines=19> */
[----:B------:R-:W-:-:S04]  /*0db0*/  UIADD3 UR4, UPT, UPT, UR4, 0x2c3e28, URZ ;  /* 0x002c3e2804047890 */ /* 0x000fc8000fffe0ff */
[----:B------:R-:W-:Y:S01]  /*0dc0*/  UISETP.NE.AND UP0, UPT, UR4, 0x1a02ba6, UPT ;  /* 0x01a02ba60400788c */ /* 0x000fe2000bf05270 */
[----:B--2---:R1:W-:Y:S04]  /*0dd0*/  STG.E desc[UR6][R10.64], R25 ;  /* 0x000000190a007986 */ /* 0x0043e8000c101906 */
[----:B---3--:R1:W-:Y:S04]  /*0de0*/  STG.E desc[UR6][R8.64], R23 ;  /* 0x0000001708007986 */ /* 0x0083e8000c101906 */
[----:B------:R-:W-:Y:S05]  /*0df0*/  BRA.U UP0, `(.L_x_14) ;  /* 0xfffffff900307547 */ /* 0x000fea000b83ffff */
[----:B------:R-:W-:Y:S05]  /*0e00*/  EXIT ;  /* 0x000000000000794d */ /* 0x000fea0003800000 */
.L_x_15:
        /* <DEDUP_REMOVED lines=15> */
.L_x_20:


//--------------------- .nv.global.init           --------------------------
	.section	.nv.global.init,"aw",@progbits
	.align	4
.nv.global.init:
	.type		mrg32k3aM1SubSeq,@object
	.size		mrg32k3aM1SubSeq,(mrg32k3aM2SubSeq - mrg32k3aM1SubSeq)
mrg32k3aM1SubSeq:
        /*0000*/ 	.byte	0x0b, 0xcc, 0xee, 0x04, 0x73, 0x29, 0x8b, 0x6f, 0xf6, 0x53, 0x03, 0xf6, 0x23, 0xf6, 0xea, 0xda
        /* <DEDUP_REMOVED lines=125> */
	.type		mrg32k3aM2SubSeq,@object
	.size		mrg32k3aM2SubSeq,(mrg32k3aM1 - mrg32k3aM2SubSeq)
mrg32k3aM2SubSeq:
        /* <DEDUP_REMOVED lines=126> */
	.type		mrg32k3aM1,@object
	.size		mrg32k3aM1,(mrg32k3aM1Seq - mrg32k3aM1)
mrg32k3aM1:
        /* <DEDUP_REMOVED lines=144> */
	.type		mrg32k3aM1Seq,@object
	.size		mrg32k3aM1Seq,(mrg32k3aM2 - mrg32k3aM1Seq)
mrg32k3aM1Seq:
        /* <DEDUP_REMOVED lines=144> */
	.type		mrg32k3aM2,@object
	.size		mrg32k3aM2,(mrg32k3aM2Seq - mrg32k3aM2)
mrg32k3aM2:
        /* <DEDUP_REMOVED lines=144> */
	.type		mrg32k3aM2Seq,@object
	.size		mrg32k3aM2Seq,(precalc_xorwow_matrix - mrg32k3aM2Seq)
mrg32k3aM2Seq:
        /* <DEDUP_REMOVED lines=144> */
	.type		precalc_xorwow_matrix,@object
	.size		precalc_xorwow_matrix,(precalc_xorwow_offset_matrix - precalc_xorwow_matrix)
precalc_xorwow_matrix:
        /* <DEDUP_REMOVED lines=6400> */
	.type		precalc_xorwow_offset_matrix,@object
	.size		precalc_xorwow_offset_matrix,(.L_1 - precalc_xorwow_offset_matrix)
precalc_xorwow_offset_matrix:
        /* <DEDUP_REMOVED lines=6400> */
.L_1:


//--------------------- .nv.shared.reserved.0     --------------------------
	.section	.nv.shared.reserved.0,"aw",@nobits
	.weak		__nv_reservedSMEM_offset_0_alias
	.size		__nv_reservedSMEM_offset_0_alias, 0, 64
	.other		__nv_reservedSMEM_offset_0_alias,@"STO_CUDA_RESERVED_SHARED STV_DEFAULT"
__nv_reservedSMEM_offset_0_alias:
	.zero		0
	.zero		64


//--------------------- .nv.constant0._Z12genetic_stepPiPdS0_ --------------------------
	.section	.nv.constant0._Z12genetic_stepPiPdS0_,"a",@progbits
	.sectionflags	@""
	.align	4
.nv.constant0._Z12genetic_stepPiPdS0_:
	.zero		920


//--------------------- .nv.constant0._Z13parallel_swapPiii --------------------------
	.section	.nv.constant0._Z13parallel_swapPiii,"a",@progbits
	.sectionflags	@""
	.align	4
.nv.constant0._Z13parallel_swapPiii:
	.zero		912


//--------------------- .nv.constant0._Z16calculate_scoresPiPdS0_S0_ --------------------------
	.section	.nv.constant0._Z16calculate_scoresPiPdS0_S0_,"a",@progbits
	.sectionflags	@""
	.align	4
.nv.constant0._Z16calculate_scoresPiPdS0_S0_:
	.zero		928


//--------------------- .nv.constant0._Z14random_shufflePi --------------------------
	.section	.nv.constant0._Z14random_shufflePi,"a",@progbits
	.sectionflags	@""
	.align	4
.nv.constant0._Z14random_shufflePi:
	.zero		904


//--------------------- SYMBOLS --------------------------

	.type		.nv.reservedSmem.offset0,@object
	.size		.nv.reservedSmem.offset0,0x4
